//
// Generated by NVIDIA NVVM Compiler
//
// Compiler Build ID: CL-36424714
// Cuda compilation tools, release 13.0, V13.0.88
// Based on NVVM 20.0.0
//

.version 9.0
.target sm_100
.address_size 64

	// .globl	_Z15calcWeightedCoviiPKdS0_Pd
.global .align 1 .b8 _ZN34_INTERNAL_5a6f5e2e_4_k_cu_b29507544cuda3std3__45__cpo5beginE[1];
.global .align 1 .b8 _ZN34_INTERNAL_5a6f5e2e_4_k_cu_b29507544cuda3std3__45__cpo3endE[1];
.global .align 1 .b8 _ZN34_INTERNAL_5a6f5e2e_4_k_cu_b29507544cuda3std3__45__cpo6cbeginE[1];
.global .align 1 .b8 _ZN34_INTERNAL_5a6f5e2e_4_k_cu_b29507544cuda3std3__45__cpo4cendE[1];
.global .align 1 .b8 _ZN34_INTERNAL_5a6f5e2e_4_k_cu_b29507544cuda3std3__45__cpo6rbeginE[1];
.global .align 1 .b8 _ZN34_INTERNAL_5a6f5e2e_4_k_cu_b29507544cuda3std3__45__cpo4rendE[1];
.global .align 1 .b8 _ZN34_INTERNAL_5a6f5e2e_4_k_cu_b29507544cuda3std3__45__cpo7crbeginE[1];
.global .align 1 .b8 _ZN34_INTERNAL_5a6f5e2e_4_k_cu_b29507544cuda3std3__45__cpo5crendE[1];
.global .align 1 .b8 _ZN34_INTERNAL_5a6f5e2e_4_k_cu_b29507544cuda3std3__436_GLOBAL__N__5a6f5e2e_4_k_cu_b29507546ignoreE[1];
.global .align 1 .b8 _ZN34_INTERNAL_5a6f5e2e_4_k_cu_b29507544cuda3std3__419piecewise_constructE[1];
.global .align 1 .b8 _ZN34_INTERNAL_5a6f5e2e_4_k_cu_b29507544cuda3std3__48in_placeE[1];
.global .align 1 .b8 _ZN34_INTERNAL_5a6f5e2e_4_k_cu_b29507544cuda3std3__420unreachable_sentinelE[1];
.global .align 1 .b8 _ZN34_INTERNAL_5a6f5e2e_4_k_cu_b29507544cuda3std3__47nulloptE[1];
.global .align 1 .b8 _ZN34_INTERNAL_5a6f5e2e_4_k_cu_b29507544cuda3std3__48unexpectE[1];
.global .align 1 .b8 _ZN34_INTERNAL_5a6f5e2e_4_k_cu_b29507544cuda3std6ranges3__45__cpo4swapE[1];
.global .align 1 .b8 _ZN34_INTERNAL_5a6f5e2e_4_k_cu_b29507544cuda3std6ranges3__45__cpo9iter_moveE[1];
.global .align 1 .b8 _ZN34_INTERNAL_5a6f5e2e_4_k_cu_b29507544cuda3std6ranges3__45__cpo5beginE[1];
.global .align 1 .b8 _ZN34_INTERNAL_5a6f5e2e_4_k_cu_b29507544cuda3std6ranges3__45__cpo3endE[1];
.global .align 1 .b8 _ZN34_INTERNAL_5a6f5e2e_4_k_cu_b29507544cuda3std6ranges3__45__cpo6cbeginE[1];
.global .align 1 .b8 _ZN34_INTERNAL_5a6f5e2e_4_k_cu_b29507544cuda3std6ranges3__45__cpo4cendE[1];
.global .align 1 .b8 _ZN34_INTERNAL_5a6f5e2e_4_k_cu_b29507544cuda3std6ranges3__45__cpo7advanceE[1];
.global .align 1 .b8 _ZN34_INTERNAL_5a6f5e2e_4_k_cu_b29507544cuda3std6ranges3__45__cpo9iter_swapE[1];
.global .align 1 .b8 _ZN34_INTERNAL_5a6f5e2e_4_k_cu_b29507544cuda3std6ranges3__45__cpo4nextE[1];
.global .align 1 .b8 _ZN34_INTERNAL_5a6f5e2e_4_k_cu_b29507544cuda3std6ranges3__45__cpo4prevE[1];
.global .align 1 .b8 _ZN34_INTERNAL_5a6f5e2e_4_k_cu_b29507544cuda3std6ranges3__45__cpo4dataE[1];
.global .align 1 .b8 _ZN34_INTERNAL_5a6f5e2e_4_k_cu_b29507544cuda3std6ranges3__45__cpo5cdataE[1];
.global .align 1 .b8 _ZN34_INTERNAL_5a6f5e2e_4_k_cu_b29507544cuda3std6ranges3__45__cpo4sizeE[1];
.global .align 1 .b8 _ZN34_INTERNAL_5a6f5e2e_4_k_cu_b29507544cuda3std6ranges3__45__cpo5ssizeE[1];
.global .align 1 .b8 _ZN34_INTERNAL_5a6f5e2e_4_k_cu_b29507544cuda3std6ranges3__45__cpo8distanceE[1];
.global .align 1 .b8 _ZN34_INTERNAL_5a6f5e2e_4_k_cu_b29507546thrust24THRUST_300001_SM_1000_NS8cuda_cub3parE[1];
.global .align 1 .b8 _ZN34_INTERNAL_5a6f5e2e_4_k_cu_b29507546thrust24THRUST_300001_SM_1000_NS8cuda_cub10par_nosyncE[1];
.global .align 1 .b8 _ZN34_INTERNAL_5a6f5e2e_4_k_cu_b29507546thrust24THRUST_300001_SM_1000_NS6system6detail10sequential3seqE[1];
.global .align 1 .b8 _ZN34_INTERNAL_5a6f5e2e_4_k_cu_b29507546thrust24THRUST_300001_SM_1000_NS12placeholders2_1E[1];
.global .align 1 .b8 _ZN34_INTERNAL_5a6f5e2e_4_k_cu_b29507546thrust24THRUST_300001_SM_1000_NS12placeholders2_2E[1];
.global .align 1 .b8 _ZN34_INTERNAL_5a6f5e2e_4_k_cu_b29507546thrust24THRUST_300001_SM_1000_NS12placeholders2_3E[1];
.global .align 1 .b8 _ZN34_INTERNAL_5a6f5e2e_4_k_cu_b29507546thrust24THRUST_300001_SM_1000_NS12placeholders2_4E[1];
.global .align 1 .b8 _ZN34_INTERNAL_5a6f5e2e_4_k_cu_b29507546thrust24THRUST_300001_SM_1000_NS12placeholders2_5E[1];
.global .align 1 .b8 _ZN34_INTERNAL_5a6f5e2e_4_k_cu_b29507546thrust24THRUST_300001_SM_1000_NS12placeholders2_6E[1];
.global .align 1 .b8 _ZN34_INTERNAL_5a6f5e2e_4_k_cu_b29507546thrust24THRUST_300001_SM_1000_NS12placeholders2_7E[1];
.global .align 1 .b8 _ZN34_INTERNAL_5a6f5e2e_4_k_cu_b29507546thrust24THRUST_300001_SM_1000_NS12placeholders2_8E[1];
.global .align 1 .b8 _ZN34_INTERNAL_5a6f5e2e_4_k_cu_b29507546thrust24THRUST_300001_SM_1000_NS12placeholders2_9E[1];
.global .align 1 .b8 _ZN34_INTERNAL_5a6f5e2e_4_k_cu_b29507546thrust24THRUST_300001_SM_1000_NS12placeholders3_10E[1];
.global .align 1 .b8 _ZN34_INTERNAL_5a6f5e2e_4_k_cu_b29507546thrust24THRUST_300001_SM_1000_NS3seqE[1];
.extern .shared .align 16 .b8 S[];

.visible .entry _Z15calcWeightedCoviiPKdS0_Pd(
	.param .u32 _Z15calcWeightedCoviiPKdS0_Pd_param_0,
	.param .u32 _Z15calcWeightedCoviiPKdS0_Pd_param_1,
	.param .u64 .ptr .align 1 _Z15calcWeightedCoviiPKdS0_Pd_param_2,
	.param .u64 .ptr .align 1 _Z15calcWeightedCoviiPKdS0_Pd_param_3,
	.param .u64 .ptr .align 1 _Z15calcWeightedCoviiPKdS0_Pd_param_4
)
{
	.reg .pred 	%p<33>;
	.reg .b16 	%rs<5>;
	.reg .b32 	%r<367>;
	.reg .b64 	%rd<64>;
	.reg .b64 	%fd<290>;

	ld.param.u32 	%r124, [_Z15calcWeightedCoviiPKdS0_Pd_param_0];
	mov.u32 	%r1, %tid.x;
	mov.u32 	%r127, %ntid.x;
	add.s32 	%r128, %r1, %r127;
	cvt.u16.u32 	%rs2, %r128;
	add.s16 	%rs3, %rs2, -32;
	cvt.u16.u32 	%rs4, %r127;
	rem.s16 	%rs1, %rs3, %rs4;
	cvt.s32.s16 	%r360, %rs1;
	mad.lo.s32 	%r129, %r124, %r124, %r124;
	shr.u32 	%r130, %r129, 31;
	add.s32 	%r131, %r129, %r130;
	shr.s32 	%r132, %r131, 1;
	setp.ge.s32 	%p1, %r1, %r132;
	mov.b32 	%r350, -1;
	mov.u32 	%r351, %r350;
	@%p1 bra 	$L__BB0_2;
	ld.param.u32 	%r331, [_Z15calcWeightedCoviiPKdS0_Pd_param_0];
	div.s32 	%r133, %r1, %r331;
	mul.lo.s32 	%r134, %r133, %r331;
	sub.s32 	%r135, %r1, %r134;
	setp.gt.s32 	%p2, %r133, %r135;
	not.b32 	%r136, %r135;
	add.s32 	%r137, %r331, %r136;
	sub.s32 	%r138, %r331, %r133;
	selp.b32 	%r350, %r137, %r135, %p2;
	selp.b32 	%r351, %r138, %r133, %p2;
$L__BB0_2:
	ld.param.u32 	%r347, [_Z15calcWeightedCoviiPKdS0_Pd_param_1];
	mov.u32 	%r139, %ctaid.x;
	shl.b32 	%r355, %r139, 5;
	add.s32 	%r140, %r347, -32;
	setp.gt.s32 	%p3, %r355, %r140;
	mov.f64 	%fd279, 0d0000000000000000;
	@%p3 bra 	$L__BB0_16;
	ld.param.u32 	%r332, [_Z15calcWeightedCoviiPKdS0_Pd_param_0];
	shl.b32 	%r355, %r139, 5;
	add.s32 	%r142, %r127, %r360;
	shl.b32 	%r143, %r332, 4;
	max.s32 	%r144, %r143, %r142;
	setp.lt.s32 	%p4, %r142, %r143;
	selp.u32 	%r145, 1, 0, %p4;
	add.s32 	%r146, %r142, %r145;
	sub.s32 	%r147, %r144, %r146;
	div.u32 	%r148, %r147, %r127;
	add.s32 	%r10, %r148, %r145;
	shl.b32 	%r149, %r350, 3;
	mov.u32 	%r150, S;
	add.s32 	%r151, %r150, 256;
	add.s32 	%r152, %r151, %r149;
	shl.b32 	%r153, %r351, 3;
	add.s32 	%r154, %r151, %r153;
	shl.b32 	%r155, %r332, 3;
	add.s32 	%r11, %r152, %r155;
	add.s32 	%r12, %r154, %r155;
	add.s32 	%r13, %r11, %r155;
	add.s32 	%r14, %r12, %r155;
	add.s32 	%r156, %r13, %r155;
	add.s32 	%r157, %r14, %r155;
	add.s32 	%r15, %r156, %r155;
	add.s32 	%r16, %r157, %r155;
	add.s32 	%r17, %r15, %r155;
	add.s32 	%r18, %r16, %r155;
	add.s32 	%r19, %r17, %r155;
	add.s32 	%r20, %r18, %r155;
	add.s32 	%r21, %r19, %r155;
	add.s32 	%r22, %r20, %r155;
	add.s32 	%r23, %r21, %r155;
	add.s32 	%r24, %r22, %r155;
	add.s32 	%r25, %r23, %r155;
	add.s32 	%r26, %r24, %r155;
	add.s32 	%r27, %r25, %r155;
	add.s32 	%r28, %r26, %r155;
	add.s32 	%r29, %r27, %r155;
	add.s32 	%r30, %r28, %r155;
	add.s32 	%r31, %r29, %r155;
	add.s32 	%r32, %r30, %r155;
	add.s32 	%r33, %r31, %r155;
	add.s32 	%r34, %r32, %r155;
	add.s32 	%r35, %r33, %r155;
	add.s32 	%r36, %r34, %r155;
	add.s32 	%r37, %r35, %r155;
	add.s32 	%r38, %r36, %r155;
	add.s32 	%r39, %r37, %r155;
	add.s32 	%r40, %r38, %r155;
	add.s32 	%r41, %r39, %r155;
	add.s32 	%r42, %r40, %r155;
	add.s32 	%r158, %r41, %r155;
	add.s32 	%r43, %r42, %r155;
	add.s32 	%r159, %r158, %r155;
	add.s32 	%r160, %r43, %r155;
	add.s32 	%r44, %r159, %r155;
	add.s32 	%r161, %r160, %r155;
	add.s32 	%r162, %r44, %r155;
	add.s32 	%r45, %r161, %r155;
	add.s32 	%r46, %r162, %r155;
	add.s32 	%r163, %r45, %r155;
	add.s32 	%r47, %r46, %r155;
	add.s32 	%r48, %r163, %r155;
	add.s32 	%r49, %r47, %r155;
	add.s32 	%r50, %r48, %r155;
	add.s32 	%r51, %r49, %r155;
	add.s32 	%r52, %r50, %r155;
	add.s32 	%r53, %r51, %r155;
	add.s32 	%r54, %r52, %r155;
	add.s32 	%r55, %r53, %r155;
	add.s32 	%r56, %r54, %r155;
	add.s32 	%r57, %r55, %r155;
	add.s32 	%r164, %r56, %r155;
	add.s32 	%r58, %r57, %r155;
	add.s32 	%r59, %r164, %r155;
	add.s32 	%r60, %r58, %r155;
	add.s32 	%r61, %r59, %r155;
	mov.f64 	%fd279, 0d0000000000000000;
	mul.wide.s32 	%rd19, %r127, 16;
$L__BB0_4:
	mov.u32 	%r63, %tid.x;
	setp.gt.u32 	%p5, %r63, 31;
	@%p5 bra 	$L__BB0_6;
	ld.param.u64 	%rd61, [_Z15calcWeightedCoviiPKdS0_Pd_param_3];
	add.s32 	%r165, %r355, %r63;
	cvta.to.global.u64 	%rd6, %rd61;
	mul.wide.s32 	%rd7, %r165, 8;
	add.s64 	%rd8, %rd6, %rd7;
	ld.global.f64 	%fd21, [%rd8];
	shl.b32 	%r166, %r63, 3;
	mov.u32 	%r167, S;
	add.s32 	%r168, %r167, %r166;
	st.shared.f64 	[%r168], %fd21;
$L__BB0_6:
	ld.param.u32 	%r333, [_Z15calcWeightedCoviiPKdS0_Pd_param_0];
	shl.b32 	%r169, %r333, 4;
	setp.le.s32 	%p6, %r169, %r360;
	@%p6 bra 	$L__BB0_13;
	and.b32  	%r170, %r10, 3;
	setp.eq.s32 	%p7, %r170, 3;
	mov.u32 	%r353, %r360;
	@%p7 bra 	$L__BB0_11;
	ld.param.u64 	%rd56, [_Z15calcWeightedCoviiPKdS0_Pd_param_2];
	ld.param.u32 	%r334, [_Z15calcWeightedCoviiPKdS0_Pd_param_0];
	add.s32 	%r353, %r127, %r360;
	and.b32  	%r171, %r10, 3;
	setp.eq.s32 	%p8, %r171, 0;
	mul.lo.s32 	%r172, %r355, %r334;
	cvta.to.global.u64 	%rd9, %rd56;
	mul.wide.s32 	%rd10, %r172, 8;
	add.s64 	%rd11, %rd9, %rd10;
	mul.wide.s32 	%rd12, %r360, 16;
	add.s64 	%rd13, %rd11, %rd12;
	ld.global.v2.f64 	{%fd22, %fd23}, [%rd13];
	shl.b32 	%r174, %r360, 4;
	mov.u32 	%r175, S;
	add.s32 	%r176, %r175, %r174;
	st.shared.v2.f64 	[%r176+256], {%fd22, %fd23};
	@%p8 bra 	$L__BB0_11;
	ld.param.u64 	%rd57, [_Z15calcWeightedCoviiPKdS0_Pd_param_2];
	ld.param.u32 	%r335, [_Z15calcWeightedCoviiPKdS0_Pd_param_0];
	add.s32 	%r177, %r127, %r360;
	add.s32 	%r353, %r177, %r127;
	and.b32  	%r178, %r10, 3;
	setp.eq.s32 	%p9, %r178, 1;
	cvta.to.global.u64 	%rd14, %rd57;
	mul.lo.s32 	%r179, %r355, %r335;
	mul.wide.s32 	%rd15, %r179, 8;
	add.s64 	%rd16, %rd14, %rd15;
	mul.wide.s32 	%rd17, %r360, 16;
	add.s64 	%rd18, %rd16, %rd17;
	add.s64 	%rd20, %rd18, %rd19;
	ld.global.v2.f64 	{%fd24, %fd25}, [%rd20];
	shl.b32 	%r181, %r360, 4;
	mov.u32 	%r182, S;
	add.s32 	%r183, %r182, %r181;
	shl.b32 	%r184, %r127, 4;
	add.s32 	%r185, %r183, %r184;
	st.shared.v2.f64 	[%r185+256], {%fd24, %fd25};
	@%p9 bra 	$L__BB0_11;
	ld.param.u64 	%rd58, [_Z15calcWeightedCoviiPKdS0_Pd_param_2];
	ld.param.u32 	%r336, [_Z15calcWeightedCoviiPKdS0_Pd_param_0];
	add.s32 	%r186, %r127, %r360;
	add.s32 	%r187, %r186, %r127;
	add.s32 	%r353, %r187, %r127;
	shl.b32 	%r188, %r127, 4;
	cvt.u64.u32 	%rd21, %r188;
	cvta.to.global.u64 	%rd22, %rd58;
	mul.lo.s32 	%r189, %r355, %r336;
	mul.wide.s32 	%rd23, %r189, 8;
	add.s64 	%rd24, %rd22, %rd23;
	mul.wide.s32 	%rd25, %r360, 16;
	add.s64 	%rd26, %rd24, %rd25;
	add.s64 	%rd28, %rd26, %rd19;
	add.s64 	%rd29, %rd28, %rd21;
	ld.global.v2.f64 	{%fd26, %fd27}, [%rd29];
	shl.b32 	%r191, %r360, 4;
	mov.u32 	%r192, S;
	add.s32 	%r193, %r192, %r191;
	add.s32 	%r194, %r193, %r188;
	add.s32 	%r195, %r194, %r188;
	st.shared.v2.f64 	[%r195+256], {%fd26, %fd27};
$L__BB0_11:
	setp.lt.u32 	%p10, %r10, 3;
	@%p10 bra 	$L__BB0_13;
$L__BB0_12:
	ld.param.u64 	%rd59, [_Z15calcWeightedCoviiPKdS0_Pd_param_2];
	ld.param.u32 	%r337, [_Z15calcWeightedCoviiPKdS0_Pd_param_0];
	shl.b32 	%r196, %r353, 4;
	mov.u32 	%r197, S;
	add.s32 	%r198, %r197, %r196;
	add.s32 	%r199, %r198, 256;
	mul.lo.s32 	%r200, %r355, %r337;
	cvta.to.global.u64 	%rd30, %rd59;
	mul.wide.s32 	%rd31, %r200, 8;
	add.s64 	%rd32, %rd30, %rd31;
	mul.wide.s32 	%rd33, %r353, 16;
	add.s64 	%rd34, %rd32, %rd33;
	ld.global.v2.f64 	{%fd28, %fd29}, [%rd34];
	st.shared.v2.f64 	[%r198+256], {%fd28, %fd29};
	shl.b32 	%r201, %r127, 4;
	add.s32 	%r202, %r199, %r201;
	cvt.u64.u32 	%rd35, %r201;
	add.s64 	%rd36, %rd34, %rd35;
	ld.global.v2.f64 	{%fd30, %fd31}, [%rd36];
	st.shared.v2.f64 	[%r202], {%fd30, %fd31};
	add.s32 	%r203, %r202, %r201;
	add.s64 	%rd37, %rd36, %rd35;
	ld.global.v2.f64 	{%fd32, %fd33}, [%rd37];
	st.shared.v2.f64 	[%r203], {%fd32, %fd33};
	add.s32 	%r204, %r203, %r201;
	add.s64 	%rd38, %rd37, %rd35;
	ld.global.v2.f64 	{%fd34, %fd35}, [%rd38];
	st.shared.v2.f64 	[%r204], {%fd34, %fd35};
	shl.b32 	%r205, %r127, 2;
	add.s32 	%r353, %r205, %r353;
	shl.b32 	%r206, %r337, 4;
	setp.lt.s32 	%p11, %r353, %r206;
	@%p11 bra 	$L__BB0_12;
$L__BB0_13:
	setp.lt.s32 	%p12, %r350, 0;
	bar.sync 	0;
	@%p12 bra 	$L__BB0_15;
	ld.param.u32 	%r338, [_Z15calcWeightedCoviiPKdS0_Pd_param_0];
	shl.b32 	%r207, %r350, 3;
	mov.u32 	%r208, S;
	add.s32 	%r209, %r208, 256;
	add.s32 	%r210, %r209, %r207;
	ld.shared.f64 	%fd36, [%r210];
	shl.b32 	%r211, %r351, 3;
	add.s32 	%r212, %r209, %r211;
	ld.shared.f64 	%fd37, [%r212];
	mul.f64 	%fd38, %fd36, %fd37;
	ld.shared.v2.f64 	{%fd39, %fd40}, [S];
	fma.rn.f64 	%fd41, %fd38, %fd39, 0d0000000000000000;
	ld.shared.f64 	%fd42, [%r11];
	ld.shared.f64 	%fd43, [%r12];
	mul.f64 	%fd44, %fd42, %fd43;
	fma.rn.f64 	%fd45, %fd44, %fd40, %fd41;
	ld.shared.f64 	%fd46, [%r13];
	ld.shared.f64 	%fd47, [%r14];
	mul.f64 	%fd48, %fd46, %fd47;
	ld.shared.v2.f64 	{%fd49, %fd50}, [S+16];
	fma.rn.f64 	%fd51, %fd48, %fd49, %fd45;
	shl.b32 	%r213, %r338, 3;
	add.s32 	%r214, %r13, %r213;
	ld.shared.f64 	%fd52, [%r214];
	add.s32 	%r215, %r14, %r213;
	ld.shared.f64 	%fd53, [%r215];
	mul.f64 	%fd54, %fd52, %fd53;
	fma.rn.f64 	%fd55, %fd54, %fd50, %fd51;
	ld.shared.f64 	%fd56, [%r15];
	ld.shared.f64 	%fd57, [%r16];
	mul.f64 	%fd58, %fd56, %fd57;
	ld.shared.v2.f64 	{%fd59, %fd60}, [S+32];
	fma.rn.f64 	%fd61, %fd58, %fd59, %fd55;
	ld.shared.f64 	%fd62, [%r17];
	ld.shared.f64 	%fd63, [%r18];
	mul.f64 	%fd64, %fd62, %fd63;
	fma.rn.f64 	%fd65, %fd64, %fd60, %fd61;
	ld.shared.f64 	%fd66, [%r19];
	ld.shared.f64 	%fd67, [%r20];
	mul.f64 	%fd68, %fd66, %fd67;
	ld.shared.v2.f64 	{%fd69, %fd70}, [S+48];
	fma.rn.f64 	%fd71, %fd68, %fd69, %fd65;
	ld.shared.f64 	%fd72, [%r21];
	ld.shared.f64 	%fd73, [%r22];
	mul.f64 	%fd74, %fd72, %fd73;
	fma.rn.f64 	%fd75, %fd74, %fd70, %fd71;
	ld.shared.f64 	%fd76, [%r23];
	ld.shared.f64 	%fd77, [%r24];
	mul.f64 	%fd78, %fd76, %fd77;
	ld.shared.v2.f64 	{%fd79, %fd80}, [S+64];
	fma.rn.f64 	%fd81, %fd78, %fd79, %fd75;
	ld.shared.f64 	%fd82, [%r25];
	ld.shared.f64 	%fd83, [%r26];
	mul.f64 	%fd84, %fd82, %fd83;
	fma.rn.f64 	%fd85, %fd84, %fd80, %fd81;
	ld.shared.f64 	%fd86, [%r27];
	ld.shared.f64 	%fd87, [%r28];
	mul.f64 	%fd88, %fd86, %fd87;
	ld.shared.v2.f64 	{%fd89, %fd90}, [S+80];
	fma.rn.f64 	%fd91, %fd88, %fd89, %fd85;
	ld.shared.f64 	%fd92, [%r29];
	ld.shared.f64 	%fd93, [%r30];
	mul.f64 	%fd94, %fd92, %fd93;
	fma.rn.f64 	%fd95, %fd94, %fd90, %fd91;
	ld.shared.f64 	%fd96, [%r31];
	ld.shared.f64 	%fd97, [%r32];
	mul.f64 	%fd98, %fd96, %fd97;
	ld.shared.v2.f64 	{%fd99, %fd100}, [S+96];
	fma.rn.f64 	%fd101, %fd98, %fd99, %fd95;
	ld.shared.f64 	%fd102, [%r33];
	ld.shared.f64 	%fd103, [%r34];
	mul.f64 	%fd104, %fd102, %fd103;
	fma.rn.f64 	%fd105, %fd104, %fd100, %fd101;
	ld.shared.f64 	%fd106, [%r35];
	ld.shared.f64 	%fd107, [%r36];
	mul.f64 	%fd108, %fd106, %fd107;
	ld.shared.v2.f64 	{%fd109, %fd110}, [S+112];
	fma.rn.f64 	%fd111, %fd108, %fd109, %fd105;
	ld.shared.f64 	%fd112, [%r37];
	ld.shared.f64 	%fd113, [%r38];
	mul.f64 	%fd114, %fd112, %fd113;
	fma.rn.f64 	%fd115, %fd114, %fd110, %fd111;
	ld.shared.f64 	%fd116, [%r39];
	ld.shared.f64 	%fd117, [%r40];
	mul.f64 	%fd118, %fd116, %fd117;
	ld.shared.v2.f64 	{%fd119, %fd120}, [S+128];
	fma.rn.f64 	%fd121, %fd118, %fd119, %fd115;
	ld.shared.f64 	%fd122, [%r41];
	ld.shared.f64 	%fd123, [%r42];
	mul.f64 	%fd124, %fd122, %fd123;
	fma.rn.f64 	%fd125, %fd124, %fd120, %fd121;
	add.s32 	%r216, %r41, %r213;
	ld.shared.f64 	%fd126, [%r216];
	ld.shared.f64 	%fd127, [%r43];
	mul.f64 	%fd128, %fd126, %fd127;
	ld.shared.v2.f64 	{%fd129, %fd130}, [S+144];
	fma.rn.f64 	%fd131, %fd128, %fd129, %fd125;
	add.s32 	%r217, %r216, %r213;
	ld.shared.f64 	%fd132, [%r217];
	add.s32 	%r218, %r43, %r213;
	ld.shared.f64 	%fd133, [%r218];
	mul.f64 	%fd134, %fd132, %fd133;
	fma.rn.f64 	%fd135, %fd134, %fd130, %fd131;
	ld.shared.f64 	%fd136, [%r44];
	add.s32 	%r219, %r218, %r213;
	ld.shared.f64 	%fd137, [%r219];
	mul.f64 	%fd138, %fd136, %fd137;
	ld.shared.v2.f64 	{%fd139, %fd140}, [S+160];
	fma.rn.f64 	%fd141, %fd138, %fd139, %fd135;
	add.s32 	%r220, %r44, %r213;
	ld.shared.f64 	%fd142, [%r220];
	ld.shared.f64 	%fd143, [%r45];
	mul.f64 	%fd144, %fd142, %fd143;
	fma.rn.f64 	%fd145, %fd144, %fd140, %fd141;
	ld.shared.f64 	%fd146, [%r46];
	add.s32 	%r221, %r45, %r213;
	ld.shared.f64 	%fd147, [%r221];
	mul.f64 	%fd148, %fd146, %fd147;
	ld.shared.v2.f64 	{%fd149, %fd150}, [S+176];
	fma.rn.f64 	%fd151, %fd148, %fd149, %fd145;
	ld.shared.f64 	%fd152, [%r47];
	ld.shared.f64 	%fd153, [%r48];
	mul.f64 	%fd154, %fd152, %fd153;
	fma.rn.f64 	%fd155, %fd154, %fd150, %fd151;
	ld.shared.f64 	%fd156, [%r49];
	ld.shared.f64 	%fd157, [%r50];
	mul.f64 	%fd158, %fd156, %fd157;
	ld.shared.v2.f64 	{%fd159, %fd160}, [S+192];
	fma.rn.f64 	%fd161, %fd158, %fd159, %fd155;
	ld.shared.f64 	%fd162, [%r51];
	ld.shared.f64 	%fd163, [%r52];
	mul.f64 	%fd164, %fd162, %fd163;
	fma.rn.f64 	%fd165, %fd164, %fd160, %fd161;
	ld.shared.f64 	%fd166, [%r53];
	ld.shared.f64 	%fd167, [%r54];
	mul.f64 	%fd168, %fd166, %fd167;
	ld.shared.v2.f64 	{%fd169, %fd170}, [S+208];
	fma.rn.f64 	%fd171, %fd168, %fd169, %fd165;
	ld.shared.f64 	%fd172, [%r55];
	ld.shared.f64 	%fd173, [%r56];
	mul.f64 	%fd174, %fd172, %fd173;
	fma.rn.f64 	%fd175, %fd174, %fd170, %fd171;
	ld.shared.f64 	%fd176, [%r57];
	add.s32 	%r222, %r56, %r213;
	ld.shared.f64 	%fd177, [%r222];
	mul.f64 	%fd178, %fd176, %fd177;
	ld.shared.v2.f64 	{%fd179, %fd180}, [S+224];
	fma.rn.f64 	%fd181, %fd178, %fd179, %fd175;
	ld.shared.f64 	%fd182, [%r58];
	ld.shared.f64 	%fd183, [%r59];
	mul.f64 	%fd184, %fd182, %fd183;
	fma.rn.f64 	%fd185, %fd184, %fd180, %fd181;
	ld.shared.f64 	%fd186, [%r60];
	ld.shared.f64 	%fd187, [%r61];
	mul.f64 	%fd188, %fd186, %fd187;
	ld.shared.v2.f64 	{%fd189, %fd190}, [S+240];
	fma.rn.f64 	%fd191, %fd188, %fd189, %fd185;
	add.s32 	%r223, %r60, %r213;
	ld.shared.f64 	%fd192, [%r223];
	add.s32 	%r224, %r61, %r213;
	ld.shared.f64 	%fd193, [%r224];
	mul.f64 	%fd194, %fd192, %fd193;
	fma.rn.f64 	%fd195, %fd194, %fd190, %fd191;
	add.f64 	%fd279, %fd279, %fd195;
$L__BB0_15:
	ld.param.u32 	%r348, [_Z15calcWeightedCoviiPKdS0_Pd_param_1];
	bar.sync 	0;
	mov.u32 	%r225, %nctaid.x;
	shl.b32 	%r226, %r225, 5;
	add.s32 	%r355, %r355, %r226;
	add.s32 	%r227, %r348, -32;
	setp.le.s32 	%p13, %r355, %r227;
	@%p13 bra 	$L__BB0_4;
$L__BB0_16:
	ld.param.u32 	%r349, [_Z15calcWeightedCoviiPKdS0_Pd_param_1];
	sub.s32 	%r72, %r349, %r355;
	setp.lt.s32 	%p14, %r72, 1;
	@%p14 bra 	$L__BB0_39;
	mov.u32 	%r73, %tid.x;
	setp.ge.s32 	%p15, %r73, %r72;
	@%p15 bra 	$L__BB0_19;
	ld.param.u64 	%rd62, [_Z15calcWeightedCoviiPKdS0_Pd_param_3];
	add.s32 	%r228, %r355, %r73;
	cvta.to.global.u64 	%rd39, %rd62;
	mul.wide.s32 	%rd40, %r228, 8;
	add.s64 	%rd41, %rd39, %rd40;
	ld.global.f64 	%fd196, [%rd41];
	shl.b32 	%r229, %r73, 3;
	mov.u32 	%r230, S;
	add.s32 	%r231, %r230, %r229;
	st.shared.f64 	[%r231], %fd196;
$L__BB0_19:
	ld.param.u32 	%r339, [_Z15calcWeightedCoviiPKdS0_Pd_param_0];
	mul.lo.s32 	%r74, %r72, %r339;
	setp.le.s32 	%p16, %r74, %r360;
	@%p16 bra 	$L__BB0_26;
	ld.param.u64 	%rd60, [_Z15calcWeightedCoviiPKdS0_Pd_param_2];
	ld.param.u32 	%r340, [_Z15calcWeightedCoviiPKdS0_Pd_param_0];
	cvta.to.global.u64 	%rd1, %rd60;
	mul.lo.s32 	%r75, %r355, %r340;
	mov.u32 	%r76, %ntid.x;
	add.s32 	%r232, %r76, %r360;
	max.s32 	%r233, %r74, %r232;
	setp.lt.s32 	%p17, %r232, %r74;
	selp.u32 	%r234, 1, 0, %p17;
	add.s32 	%r235, %r232, %r234;
	sub.s32 	%r236, %r233, %r235;
	div.u32 	%r237, %r236, %r76;
	add.s32 	%r77, %r237, %r234;
	and.b32  	%r238, %r77, 3;
	setp.eq.s32 	%p18, %r238, 3;
	@%p18 bra 	$L__BB0_23;
	add.s32 	%r239, %r77, 1;
	and.b32  	%r240, %r239, 3;
	shl.b32 	%r241, %r360, 3;
	mov.u32 	%r242, S;
	add.s32 	%r243, %r241, %r242;
	add.s32 	%r358, %r243, 256;
	shl.b32 	%r79, %r76, 3;
	add.s32 	%r357, %r75, %r360;
	neg.s32 	%r356, %r240;
	mad.lo.s32 	%r360, %r76, %r240, %r360;
$L__BB0_22:
	.pragma "nounroll";
	mul.wide.s32 	%rd42, %r357, 8;
	add.s64 	%rd43, %rd1, %rd42;
	ld.global.f64 	%fd197, [%rd43];
	st.shared.f64 	[%r358], %fd197;
	add.s32 	%r358, %r358, %r79;
	add.s32 	%r357, %r357, %r76;
	add.s32 	%r356, %r356, 1;
	setp.ne.s32 	%p19, %r356, 0;
	@%p19 bra 	$L__BB0_22;
$L__BB0_23:
	setp.lt.u32 	%p20, %r77, 3;
	@%p20 bra 	$L__BB0_26;
	mov.u32 	%r246, S;
	shl.b32 	%r249, %r76, 3;
	cvt.u64.u32 	%rd46, %r249;
	shl.b32 	%r253, %r76, 2;
$L__BB0_25:
	add.s32 	%r244, %r360, %r75;
	mul.wide.s32 	%rd44, %r244, 8;
	add.s64 	%rd45, %rd1, %rd44;
	ld.global.f64 	%fd198, [%rd45];
	shl.b32 	%r245, %r360, 3;
	add.s32 	%r247, %r246, %r245;
	add.s32 	%r248, %r247, 256;
	st.shared.f64 	[%r247+256], %fd198;
	add.s64 	%rd47, %rd45, %rd46;
	ld.global.f64 	%fd199, [%rd47];
	add.s32 	%r250, %r248, %r249;
	st.shared.f64 	[%r250], %fd199;
	add.s64 	%rd48, %rd47, %rd46;
	ld.global.f64 	%fd200, [%rd48];
	add.s32 	%r251, %r250, %r249;
	st.shared.f64 	[%r251], %fd200;
	add.s64 	%rd49, %rd48, %rd46;
	ld.global.f64 	%fd201, [%rd49];
	add.s32 	%r252, %r251, %r249;
	st.shared.f64 	[%r252], %fd201;
	add.s32 	%r360, %r253, %r360;
	setp.lt.s32 	%p21, %r360, %r74;
	@%p21 bra 	$L__BB0_25;
$L__BB0_26:
	bar.sync 	0;
	setp.lt.s32 	%p22, %r350, 0;
	@%p22 bra 	$L__BB0_42;
	and.b32  	%r92, %r72, 7;
	setp.lt.u32 	%p23, %r72, 8;
	mov.f64 	%fd288, 0d0000000000000000;
	mov.b32 	%r365, 0;
	@%p23 bra 	$L__BB0_30;
	ld.param.u32 	%r341, [_Z15calcWeightedCoviiPKdS0_Pd_param_0];
	and.b32  	%r365, %r72, 2147483640;
	neg.s32 	%r363, %r365;
	shl.b32 	%r257, %r350, 3;
	add.s32 	%r95, %r257, 256;
	shl.b32 	%r96, %r341, 6;
	mul.lo.s32 	%r258, %r341, 56;
	add.s32 	%r97, %r95, %r258;
	mul.lo.s32 	%r259, %r341, 48;
	add.s32 	%r98, %r95, %r259;
	shl.b32 	%r260, %r351, 3;
	shl.b32 	%r261, %r341, 3;
	add.s32 	%r106, %r260, 256;
	add.s32 	%r99, %r106, %r261;
	shl.b32 	%r262, %r341, 4;
	add.s32 	%r100, %r106, %r262;
	mul.lo.s32 	%r263, %r341, 24;
	add.s32 	%r101, %r106, %r263;
	shl.b32 	%r264, %r341, 5;
	add.s32 	%r102, %r106, %r264;
	mul.lo.s32 	%r265, %r341, 40;
	add.s32 	%r103, %r106, %r265;
	add.s32 	%r104, %r106, %r259;
	add.s32 	%r105, %r106, %r258;
	add.s32 	%r107, %r95, %r261;
	add.s32 	%r108, %r95, %r262;
	add.s32 	%r109, %r95, %r263;
	add.s32 	%r110, %r95, %r264;
	add.s32 	%r111, %r95, %r265;
	mov.u32 	%r362, S;
	add.s32 	%r361, %r362, 32;
	mov.f64 	%fd288, 0d0000000000000000;
$L__BB0_29:
	.pragma "nounroll";
	add.s32 	%r266, %r362, %r95;
	ld.shared.f64 	%fd205, [%r266];
	add.s32 	%r267, %r362, %r106;
	ld.shared.f64 	%fd206, [%r267];
	mul.f64 	%fd207, %fd205, %fd206;
	ld.shared.v2.f64 	{%fd208, %fd209}, [%r361+-32];
	fma.rn.f64 	%fd210, %fd207, %fd208, %fd288;
	add.s32 	%r268, %r362, %r107;
	ld.shared.f64 	%fd211, [%r268];
	add.s32 	%r269, %r362, %r99;
	ld.shared.f64 	%fd212, [%r269];
	mul.f64 	%fd213, %fd211, %fd212;
	fma.rn.f64 	%fd214, %fd213, %fd209, %fd210;
	add.s32 	%r270, %r362, %r108;
	ld.shared.f64 	%fd215, [%r270];
	add.s32 	%r271, %r362, %r100;
	ld.shared.f64 	%fd216, [%r271];
	mul.f64 	%fd217, %fd215, %fd216;
	ld.shared.v2.f64 	{%fd218, %fd219}, [%r361+-16];
	fma.rn.f64 	%fd220, %fd217, %fd218, %fd214;
	add.s32 	%r272, %r362, %r109;
	ld.shared.f64 	%fd221, [%r272];
	add.s32 	%r273, %r362, %r101;
	ld.shared.f64 	%fd222, [%r273];
	mul.f64 	%fd223, %fd221, %fd222;
	fma.rn.f64 	%fd224, %fd223, %fd219, %fd220;
	add.s32 	%r274, %r362, %r110;
	ld.shared.f64 	%fd225, [%r274];
	add.s32 	%r275, %r362, %r102;
	ld.shared.f64 	%fd226, [%r275];
	mul.f64 	%fd227, %fd225, %fd226;
	ld.shared.v2.f64 	{%fd228, %fd229}, [%r361];
	fma.rn.f64 	%fd230, %fd227, %fd228, %fd224;
	add.s32 	%r276, %r362, %r111;
	ld.shared.f64 	%fd231, [%r276];
	add.s32 	%r277, %r362, %r103;
	ld.shared.f64 	%fd232, [%r277];
	mul.f64 	%fd233, %fd231, %fd232;
	fma.rn.f64 	%fd234, %fd233, %fd229, %fd230;
	add.s32 	%r278, %r362, %r98;
	ld.shared.f64 	%fd235, [%r278];
	add.s32 	%r279, %r362, %r104;
	ld.shared.f64 	%fd236, [%r279];
	mul.f64 	%fd237, %fd235, %fd236;
	ld.shared.v2.f64 	{%fd238, %fd239}, [%r361+16];
	fma.rn.f64 	%fd240, %fd237, %fd238, %fd234;
	add.s32 	%r280, %r362, %r97;
	ld.shared.f64 	%fd241, [%r280];
	add.s32 	%r281, %r362, %r105;
	ld.shared.f64 	%fd242, [%r281];
	mul.f64 	%fd243, %fd241, %fd242;
	fma.rn.f64 	%fd288, %fd243, %fd239, %fd240;
	add.s32 	%r363, %r363, 8;
	add.s32 	%r362, %r362, %r96;
	add.s32 	%r361, %r361, 64;
	setp.ne.s32 	%p24, %r363, 0;
	@%p24 bra 	$L__BB0_29;
$L__BB0_30:
	setp.eq.s32 	%p25, %r92, 0;
	@%p25 bra 	$L__BB0_38;
	and.b32  	%r119, %r72, 3;
	setp.lt.u32 	%p26, %r92, 4;
	@%p26 bra 	$L__BB0_33;
	ld.param.u32 	%r342, [_Z15calcWeightedCoviiPKdS0_Pd_param_0];
	mul.lo.s32 	%r282, %r365, %r342;
	add.s32 	%r283, %r282, %r350;
	shl.b32 	%r284, %r283, 3;
	mov.u32 	%r285, S;
	add.s32 	%r286, %r285, 256;
	add.s32 	%r287, %r286, %r284;
	ld.shared.f64 	%fd245, [%r287];
	add.s32 	%r288, %r282, %r351;
	shl.b32 	%r289, %r288, 3;
	add.s32 	%r290, %r286, %r289;
	ld.shared.f64 	%fd246, [%r290];
	mul.f64 	%fd247, %fd245, %fd246;
	shl.b32 	%r291, %r365, 3;
	add.s32 	%r292, %r285, %r291;
	ld.shared.f64 	%fd248, [%r292];
	fma.rn.f64 	%fd249, %fd247, %fd248, %fd288;
	shl.b32 	%r293, %r342, 3;
	add.s32 	%r294, %r287, %r293;
	ld.shared.f64 	%fd250, [%r294];
	add.s32 	%r295, %r290, %r293;
	ld.shared.f64 	%fd251, [%r295];
	mul.f64 	%fd252, %fd250, %fd251;
	ld.shared.f64 	%fd253, [%r292+8];
	fma.rn.f64 	%fd254, %fd252, %fd253, %fd249;
	add.s32 	%r296, %r294, %r293;
	ld.shared.f64 	%fd255, [%r296];
	add.s32 	%r297, %r295, %r293;
	ld.shared.f64 	%fd256, [%r297];
	mul.f64 	%fd257, %fd255, %fd256;
	ld.shared.f64 	%fd258, [%r292+16];
	fma.rn.f64 	%fd259, %fd257, %fd258, %fd254;
	add.s32 	%r298, %r296, %r293;
	ld.shared.f64 	%fd260, [%r298];
	add.s32 	%r299, %r297, %r293;
	ld.shared.f64 	%fd261, [%r299];
	mul.f64 	%fd262, %fd260, %fd261;
	ld.shared.f64 	%fd263, [%r292+24];
	fma.rn.f64 	%fd288, %fd262, %fd263, %fd259;
	add.s32 	%r365, %r365, 4;
$L__BB0_33:
	setp.eq.s32 	%p27, %r119, 0;
	@%p27 bra 	$L__BB0_38;
	setp.eq.s32 	%p28, %r119, 1;
	@%p28 bra 	$L__BB0_36;
	ld.param.u32 	%r343, [_Z15calcWeightedCoviiPKdS0_Pd_param_0];
	mul.lo.s32 	%r300, %r365, %r343;
	add.s32 	%r301, %r300, %r350;
	shl.b32 	%r302, %r301, 3;
	mov.u32 	%r303, S;
	add.s32 	%r304, %r303, 256;
	add.s32 	%r305, %r304, %r302;
	ld.shared.f64 	%fd265, [%r305];
	add.s32 	%r306, %r300, %r351;
	shl.b32 	%r307, %r306, 3;
	add.s32 	%r308, %r304, %r307;
	ld.shared.f64 	%fd266, [%r308];
	mul.f64 	%fd267, %fd265, %fd266;
	shl.b32 	%r309, %r365, 3;
	add.s32 	%r310, %r303, %r309;
	ld.shared.f64 	%fd268, [%r310];
	fma.rn.f64 	%fd269, %fd267, %fd268, %fd288;
	shl.b32 	%r311, %r343, 3;
	add.s32 	%r312, %r305, %r311;
	ld.shared.f64 	%fd270, [%r312];
	add.s32 	%r313, %r308, %r311;
	ld.shared.f64 	%fd271, [%r313];
	mul.f64 	%fd272, %fd270, %fd271;
	ld.shared.f64 	%fd273, [%r310+8];
	fma.rn.f64 	%fd288, %fd272, %fd273, %fd269;
	add.s32 	%r365, %r365, 2;
$L__BB0_36:
	and.b32  	%r314, %r72, 1;
	setp.eq.b32 	%p29, %r314, 1;
	not.pred 	%p30, %p29;
	@%p30 bra 	$L__BB0_38;
	ld.param.u32 	%r344, [_Z15calcWeightedCoviiPKdS0_Pd_param_0];
	mul.lo.s32 	%r315, %r365, %r344;
	add.s32 	%r316, %r315, %r350;
	shl.b32 	%r317, %r316, 3;
	mov.u32 	%r318, S;
	add.s32 	%r319, %r318, 256;
	add.s32 	%r320, %r319, %r317;
	ld.shared.f64 	%fd274, [%r320];
	add.s32 	%r321, %r315, %r351;
	shl.b32 	%r322, %r321, 3;
	add.s32 	%r323, %r319, %r322;
	ld.shared.f64 	%fd275, [%r323];
	mul.f64 	%fd276, %fd274, %fd275;
	shl.b32 	%r324, %r365, 3;
	add.s32 	%r325, %r318, %r324;
	ld.shared.f64 	%fd277, [%r325];
	fma.rn.f64 	%fd288, %fd276, %fd277, %fd288;
$L__BB0_38:
	add.f64 	%fd279, %fd279, %fd288;
$L__BB0_39:
	setp.lt.s32 	%p31, %r350, 0;
	@%p31 bra 	$L__BB0_42;
	ld.param.u64 	%rd63, [_Z15calcWeightedCoviiPKdS0_Pd_param_4];
	ld.param.u32 	%r345, [_Z15calcWeightedCoviiPKdS0_Pd_param_0];
	mov.u32 	%r326, %ctaid.x;
	mul.lo.s32 	%r327, %r345, %r326;
	mul.lo.s32 	%r328, %r327, %r345;
	cvta.to.global.u64 	%rd50, %rd63;
	mul.wide.u32 	%rd51, %r328, 8;
	add.s64 	%rd2, %rd50, %rd51;
	mad.lo.s32 	%r329, %r351, %r345, %r350;
	mul.wide.s32 	%rd52, %r329, 8;
	add.s64 	%rd53, %rd2, %rd52;
	st.global.f64 	[%rd53], %fd279;
	setp.eq.s32 	%p32, %r350, %r351;
	@%p32 bra 	$L__BB0_42;
	ld.param.u32 	%r346, [_Z15calcWeightedCoviiPKdS0_Pd_param_0];
	mad.lo.s32 	%r330, %r350, %r346, %r351;
	mul.wide.s32 	%rd54, %r330, 8;
	add.s64 	%rd55, %rd2, %rd54;
	st.global.f64 	[%rd55], %fd279;
$L__BB0_42:
	ret;

}
	// .globl	_Z10sumColumnsiiPKdPd
.visible .entry _Z10sumColumnsiiPKdPd(
	.param .u32 _Z10sumColumnsiiPKdPd_param_0,
	.param .u32 _Z10sumColumnsiiPKdPd_param_1,
	.param .u64 .ptr .align 1 _Z10sumColumnsiiPKdPd_param_2,
	.param .u64 .ptr .align 1 _Z10sumColumnsiiPKdPd_param_3
)
{
	.reg .pred 	%p<11>;
	.reg .b32 	%r<38>;
	.reg .b64 	%rd<43>;
	.reg .b64 	%fd<83>;

	ld.param.u32 	%r23, [_Z10sumColumnsiiPKdPd_param_0];
	ld.param.u32 	%r24, [_Z10sumColumnsiiPKdPd_param_1];
	ld.param.u64 	%rd3, [_Z10sumColumnsiiPKdPd_param_2];
	ld.param.u64 	%rd2, [_Z10sumColumnsiiPKdPd_param_3];
	cvta.to.global.u64 	%rd1, %rd3;
	mov.u32 	%r25, %tid.x;
	mov.u32 	%r26, %ctaid.x;
	mov.u32 	%r27, %ntid.x;
	mad.lo.s32 	%r1, %r26, %r27, %r25;
	setp.ge.s32 	%p1, %r1, %r23;
	@%p1 bra 	$L__BB1_15;
	setp.lt.s32 	%p2, %r24, 1;
	mov.f64 	%fd82, 0d0000000000000000;
	@%p2 bra 	$L__BB1_14;
	and.b32  	%r2, %r24, 15;
	setp.lt.u32 	%p3, %r24, 16;
	mov.f64 	%fd82, 0d0000000000000000;
	mov.b32 	%r34, 0;
	@%p3 bra 	$L__BB1_5;
	and.b32  	%r34, %r24, 2147483632;
	neg.s32 	%r32, %r34;
	shl.b32 	%r5, %r23, 4;
	mov.f64 	%fd82, 0d0000000000000000;
	mul.wide.s32 	%rd6, %r23, 8;
	mov.u32 	%r31, %r1;
$L__BB1_4:
	.pragma "nounroll";
	mul.wide.s32 	%rd4, %r31, 8;
	add.s64 	%rd5, %rd1, %rd4;
	ld.global.nc.f64 	%fd18, [%rd5];
	add.f64 	%fd19, %fd82, %fd18;
	add.s64 	%rd7, %rd5, %rd6;
	ld.global.nc.f64 	%fd20, [%rd7];
	add.f64 	%fd21, %fd19, %fd20;
	add.s64 	%rd8, %rd7, %rd6;
	ld.global.nc.f64 	%fd22, [%rd8];
	add.f64 	%fd23, %fd21, %fd22;
	add.s64 	%rd9, %rd8, %rd6;
	ld.global.nc.f64 	%fd24, [%rd9];
	add.f64 	%fd25, %fd23, %fd24;
	add.s64 	%rd10, %rd9, %rd6;
	ld.global.nc.f64 	%fd26, [%rd10];
	add.f64 	%fd27, %fd25, %fd26;
	add.s64 	%rd11, %rd10, %rd6;
	ld.global.nc.f64 	%fd28, [%rd11];
	add.f64 	%fd29, %fd27, %fd28;
	add.s64 	%rd12, %rd11, %rd6;
	ld.global.nc.f64 	%fd30, [%rd12];
	add.f64 	%fd31, %fd29, %fd30;
	add.s64 	%rd13, %rd12, %rd6;
	ld.global.nc.f64 	%fd32, [%rd13];
	add.f64 	%fd33, %fd31, %fd32;
	add.s64 	%rd14, %rd13, %rd6;
	ld.global.nc.f64 	%fd34, [%rd14];
	add.f64 	%fd35, %fd33, %fd34;
	add.s64 	%rd15, %rd14, %rd6;
	ld.global.nc.f64 	%fd36, [%rd15];
	add.f64 	%fd37, %fd35, %fd36;
	add.s64 	%rd16, %rd15, %rd6;
	ld.global.nc.f64 	%fd38, [%rd16];
	add.f64 	%fd39, %fd37, %fd38;
	add.s64 	%rd17, %rd16, %rd6;
	ld.global.nc.f64 	%fd40, [%rd17];
	add.f64 	%fd41, %fd39, %fd40;
	add.s64 	%rd18, %rd17, %rd6;
	ld.global.nc.f64 	%fd42, [%rd18];
	add.f64 	%fd43, %fd41, %fd42;
	add.s64 	%rd19, %rd18, %rd6;
	ld.global.nc.f64 	%fd44, [%rd19];
	add.f64 	%fd45, %fd43, %fd44;
	add.s64 	%rd20, %rd19, %rd6;
	ld.global.nc.f64 	%fd46, [%rd20];
	add.f64 	%fd47, %fd45, %fd46;
	add.s64 	%rd21, %rd20, %rd6;
	ld.global.nc.f64 	%fd48, [%rd21];
	add.f64 	%fd82, %fd47, %fd48;
	add.s32 	%r32, %r32, 16;
	add.s32 	%r31, %r31, %r5;
	setp.ne.s32 	%p4, %r32, 0;
	@%p4 bra 	$L__BB1_4;
$L__BB1_5:
	setp.eq.s32 	%p5, %r2, 0;
	@%p5 bra 	$L__BB1_14;
	and.b32  	%r11, %r24, 7;
	setp.lt.u32 	%p6, %r2, 8;
	@%p6 bra 	$L__BB1_8;
	mad.lo.s32 	%r29, %r34, %r23, %r1;
	mul.wide.s32 	%rd22, %r29, 8;
	add.s64 	%rd23, %rd1, %rd22;
	ld.global.nc.f64 	%fd50, [%rd23];
	add.f64 	%fd51, %fd82, %fd50;
	mul.wide.s32 	%rd24, %r23, 8;
	add.s64 	%rd25, %rd23, %rd24;
	ld.global.nc.f64 	%fd52, [%rd25];
	add.f64 	%fd53, %fd51, %fd52;
	add.s64 	%rd26, %rd25, %rd24;
	ld.global.nc.f64 	%fd54, [%rd26];
	add.f64 	%fd55, %fd53, %fd54;
	add.s64 	%rd27, %rd26, %rd24;
	ld.global.nc.f64 	%fd56, [%rd27];
	add.f64 	%fd57, %fd55, %fd56;
	add.s64 	%rd28, %rd27, %rd24;
	ld.global.nc.f64 	%fd58, [%rd28];
	add.f64 	%fd59, %fd57, %fd58;
	add.s64 	%rd29, %rd28, %rd24;
	ld.global.nc.f64 	%fd60, [%rd29];
	add.f64 	%fd61, %fd59, %fd60;
	add.s64 	%rd30, %rd29, %rd24;
	ld.global.nc.f64 	%fd62, [%rd30];
	add.f64 	%fd63, %fd61, %fd62;
	add.s64 	%rd31, %rd30, %rd24;
	ld.global.nc.f64 	%fd64, [%rd31];
	add.f64 	%fd82, %fd63, %fd64;
	add.s32 	%r34, %r34, 8;
$L__BB1_8:
	setp.eq.s32 	%p7, %r11, 0;
	@%p7 bra 	$L__BB1_14;
	and.b32  	%r14, %r24, 3;
	setp.lt.u32 	%p8, %r11, 4;
	@%p8 bra 	$L__BB1_11;
	mad.lo.s32 	%r30, %r34, %r23, %r1;
	mul.wide.s32 	%rd32, %r30, 8;
	add.s64 	%rd33, %rd1, %rd32;
	ld.global.nc.f64 	%fd66, [%rd33];
	add.f64 	%fd67, %fd82, %fd66;
	mul.wide.s32 	%rd34, %r23, 8;
	add.s64 	%rd35, %rd33, %rd34;
	ld.global.nc.f64 	%fd68, [%rd35];
	add.f64 	%fd69, %fd67, %fd68;
	add.s64 	%rd36, %rd35, %rd34;
	ld.global.nc.f64 	%fd70, [%rd36];
	add.f64 	%fd71, %fd69, %fd70;
	add.s64 	%rd37, %rd36, %rd34;
	ld.global.nc.f64 	%fd72, [%rd37];
	add.f64 	%fd82, %fd71, %fd72;
	add.s32 	%r34, %r34, 4;
$L__BB1_11:
	setp.eq.s32 	%p9, %r14, 0;
	@%p9 bra 	$L__BB1_14;
	mad.lo.s32 	%r37, %r34, %r23, %r1;
	neg.s32 	%r36, %r14;
$L__BB1_13:
	.pragma "nounroll";
	mul.wide.s32 	%rd38, %r37, 8;
	add.s64 	%rd39, %rd1, %rd38;
	ld.global.nc.f64 	%fd73, [%rd39];
	add.f64 	%fd82, %fd82, %fd73;
	add.s32 	%r37, %r37, %r23;
	add.s32 	%r36, %r36, 1;
	setp.ne.s32 	%p10, %r36, 0;
	@%p10 bra 	$L__BB1_13;
$L__BB1_14:
	cvta.to.global.u64 	%rd40, %rd2;
	mul.wide.s32 	%rd41, %r1, 8;
	add.s64 	%rd42, %rd40, %rd41;
	st.global.f64 	[%rd42], %fd82;
$L__BB1_15:
	ret;

}
	// .globl	_Z14sqrtScaledCopyiiPKdS0_Pd
.visible .entry _Z14sqrtScaledCopyiiPKdS0_Pd(
	.param .u32 _Z14sqrtScaledCopyiiPKdS0_Pd_param_0,
	.param .u32 _Z14sqrtScaledCopyiiPKdS0_Pd_param_1,
	.param .u64 .ptr .align 1 _Z14sqrtScaledCopyiiPKdS0_Pd_param_2,
	.param .u64 .ptr .align 1 _Z14sqrtScaledCopyiiPKdS0_Pd_param_3,
	.param .u64 .ptr .align 1 _Z14sqrtScaledCopyiiPKdS0_Pd_param_4
)
{
	.reg .pred 	%p<6>;
	.reg .b32 	%r<30>;
	.reg .b64 	%rd<12>;
	.reg .b64 	%fd<6>;

	ld.param.u32 	%r15, [_Z14sqrtScaledCopyiiPKdS0_Pd_param_0];
	ld.param.u32 	%r16, [_Z14sqrtScaledCopyiiPKdS0_Pd_param_1];
	ld.param.u64 	%rd4, [_Z14sqrtScaledCopyiiPKdS0_Pd_param_2];
	ld.param.u64 	%rd5, [_Z14sqrtScaledCopyiiPKdS0_Pd_param_3];
	ld.param.u64 	%rd6, [_Z14sqrtScaledCopyiiPKdS0_Pd_param_4];
	mov.u32 	%r1, %tid.x;
	mov.u32 	%r2, %ntid.x;
	mov.u32 	%r17, %ctaid.x;
	mul.lo.s32 	%r27, %r17, %r2;
	setp.ge.s32 	%p1, %r27, %r16;
	@%p1 bra 	$L__BB2_8;
	shl.b32 	%r18, %r1, 3;
	mov.u32 	%r19, S;
	add.s32 	%r4, %r19, %r18;
	mov.u32 	%r20, %nctaid.x;
	mul.lo.s32 	%r5, %r2, %r20;
	cvta.to.global.u64 	%rd1, %rd5;
	cvta.to.global.u64 	%rd2, %rd4;
	cvta.to.global.u64 	%rd3, %rd6;
$L__BB2_2:
	add.s32 	%r7, %r27, %r1;
	setp.ge.s32 	%p2, %r7, %r16;
	@%p2 bra 	$L__BB2_4;
	mul.wide.s32 	%rd7, %r7, 8;
	add.s64 	%rd8, %rd1, %rd7;
	ld.global.f64 	%fd1, [%rd8];
	sqrt.rn.f64 	%fd2, %fd1;
	st.shared.f64 	[%r4], %fd2;
$L__BB2_4:
	bar.sync 	0;
	sub.s32 	%r21, %r16, %r27;
	min.s32 	%r22, %r2, %r21;
	mul.lo.s32 	%r8, %r22, %r15;
	setp.ge.s32 	%p3, %r1, %r8;
	@%p3 bra 	$L__BB2_7;
	mad.lo.s32 	%r28, %r27, %r15, %r1;
	mov.u32 	%r29, %r1;
$L__BB2_6:
	mul.wide.s32 	%rd9, %r28, 8;
	add.s64 	%rd10, %rd3, %rd9;
	add.s64 	%rd11, %rd2, %rd9;
	div.s32 	%r23, %r29, %r15;
	shl.b32 	%r24, %r23, 3;
	add.s32 	%r26, %r19, %r24;
	ld.shared.f64 	%fd3, [%r26];
	ld.global.f64 	%fd4, [%rd11];
	mul.f64 	%fd5, %fd3, %fd4;
	st.global.f64 	[%rd10], %fd5;
	add.s32 	%r29, %r29, %r2;
	add.s32 	%r28, %r28, %r2;
	setp.lt.s32 	%p4, %r29, %r8;
	@%p4 bra 	$L__BB2_6;
$L__BB2_7:
	bar.sync 	0;
	add.s32 	%r27, %r27, %r5;
	setp.lt.s32 	%p5, %r27, %r16;
	@%p5 bra 	$L__BB2_2;
$L__BB2_8:
	ret;

}
	// .globl	_ZN3cub18CUB_300001_SM_10006detail11EmptyKernelIvEEvv
.visible .entry _ZN3cub18CUB_300001_SM_10006detail11EmptyKernelIvEEvv()
{


	ret;

}
	// .globl	_ZN3cub18CUB_300001_SM_10006detail8for_each13static_kernelINS2_12policy_hub_t12policy_500_tEmN6thrust24THRUST_300001_SM_1000_NS8cuda_cub20__uninitialized_fill7functorINS7_10device_ptrIdEEdEEEEvT0_T1_
.visible .entry _ZN3cub18CUB_300001_SM_10006detail8for_each13static_kernelINS2_12policy_hub_t12policy_500_tEmN6thrust24THRUST_300001_SM_1000_NS8cuda_cub20__uninitialized_fill7functorINS7_10device_ptrIdEEdEEEEvT0_T1_(
	.param .u64 _ZN3cub18CUB_300001_SM_10006detail8for_each13static_kernelINS2_12policy_hub_t12policy_500_tEmN6thrust24THRUST_300001_SM_1000_NS8cuda_cub20__uninitialized_fill7functorINS7_10device_ptrIdEEdEEEEvT0_T1__param_0,
	.param .align 8 .b8 _ZN3cub18CUB_300001_SM_10006detail8for_each13static_kernelINS2_12policy_hub_t12policy_500_tEmN6thrust24THRUST_300001_SM_1000_NS8cuda_cub20__uninitialized_fill7functorINS7_10device_ptrIdEEdEEEEvT0_T1__param_1[16]
)
.maxntid 256
{
	.reg .pred 	%p<4>;
	.reg .b32 	%r<5>;
	.reg .b64 	%rd<16>;
	.reg .b64 	%fd<3>;

	ld.param.f64 	%fd2, [_ZN3cub18CUB_300001_SM_10006detail8for_each13static_kernelINS2_12policy_hub_t12policy_500_tEmN6thrust24THRUST_300001_SM_1000_NS8cuda_cub20__uninitialized_fill7functorINS7_10device_ptrIdEEdEEEEvT0_T1__param_1+8];
	ld.param.u64 	%rd4, [_ZN3cub18CUB_300001_SM_10006detail8for_each13static_kernelINS2_12policy_hub_t12policy_500_tEmN6thrust24THRUST_300001_SM_1000_NS8cuda_cub20__uninitialized_fill7functorINS7_10device_ptrIdEEdEEEEvT0_T1__param_1];
	ld.param.u64 	%rd5, [_ZN3cub18CUB_300001_SM_10006detail8for_each13static_kernelINS2_12policy_hub_t12policy_500_tEmN6thrust24THRUST_300001_SM_1000_NS8cuda_cub20__uninitialized_fill7functorINS7_10device_ptrIdEEdEEEEvT0_T1__param_0];
	mov.u32 	%r2, %ctaid.x;
	mul.wide.u32 	%rd1, %r2, 512;
	sub.s64 	%rd2, %rd5, %rd1;
	setp.lt.u64 	%p1, %rd2, 512;
	@%p1 bra 	$L__BB4_2;
	mov.u32 	%r4, %tid.x;
	cvta.to.global.u64 	%rd11, %rd4;
	cvt.u64.u32 	%rd12, %r4;
	add.s64 	%rd13, %rd1, %rd12;
	shl.b64 	%rd14, %rd13, 3;
	add.s64 	%rd15, %rd11, %rd14;
	st.global.f64 	[%rd15], %fd2;
	st.global.f64 	[%rd15+2048], %fd2;
	bra.uni 	$L__BB4_6;
$L__BB4_2:
	cvta.to.global.u64 	%rd6, %rd4;
	mov.u32 	%r1, %tid.x;
	cvt.u64.u32 	%rd7, %r1;
	setp.le.u64 	%p2, %rd2, %rd7;
	add.s64 	%rd8, %rd1, %rd7;
	shl.b64 	%rd9, %rd8, 3;
	add.s64 	%rd3, %rd6, %rd9;
	@%p2 bra 	$L__BB4_4;
	st.global.f64 	[%rd3], %fd2;
$L__BB4_4:
	add.s32 	%r3, %r1, 256;
	cvt.u64.u32 	%rd10, %r3;
	setp.le.u64 	%p3, %rd2, %rd10;
	@%p3 bra 	$L__BB4_6;
	st.global.f64 	[%rd3+2048], %fd2;
$L__BB4_6:
	ret;

}


// ===== COMPILED SASS (sm_100) =====

	.target	sm_100

	.elftype	@"ET_EXEC"


//--------------------- .note.nv.tkinfo           --------------------------
	.section	.note.nv.tkinfo,"",@"SHT_NOTE"
	.sectionflags	@"SHF_NOTE_NV_TKINFO"
	.tkinfo
        /*0018*/ 	.word	0x00000002
        /*0030*/ 	.string	""
        /*0030*/ 	.string	"ptxas"
        /*0030*/ 	.string	"Cuda compilation tools, release 13.0, V13.0.88"
        /*0030*/ 	.string	"Build cuda_13.0.r13.0/compiler.36424714_0"
        /*0030*/ 	.string	"-arch sm_100 -m 64 "



//--------------------- .note.nv.cuinfo           --------------------------
	.section	.note.nv.cuinfo,"",@"SHT_NOTE"
	.sectionflags	@"SHF_NOTE_NV_CUINFO"
        /*0018*/ 	.short	0x0002
        /*001a*/ 	.short	0x0064
        /*001c*/ 	.short	0x0082
	.zero		2


//--------------------- .nv.info                  --------------------------
	.section	.nv.info,"",@"SHT_CUDA_INFO"
	.align	4


	//----- nvinfo : EIATTR_REGCOUNT
	.align		4
        /*0000*/ 	.byte	0x04, 0x2f
        /*0002*/ 	.short	(.L_44 - .L_43)
	.align		4
.L_43:
        /*0004*/ 	.word	index@(_Z15calcWeightedCoviiPKdS0_Pd)
        /*0008*/ 	.word	0x00000050


	//----- nvinfo : EIATTR_FRAME_SIZE
	.align		4
.L_44:
        /*000c*/ 	.byte	0x04, 0x11
        /*000e*/ 	.short	(.L_46 - .L_45)
	.align		4
.L_45:
        /*0010*/ 	.word	index@($__internal_1_$__cuda_sm20_rem_s16)
        /*0014*/ 	.word	0x00000000


	//----- nvinfo : EIATTR_FRAME_SIZE
	.align		4
.L_46:
        /*0018*/ 	.byte	0x04, 0x11
        /*001a*/ 	.short	(.L_48 - .L_47)
	.align		4
.L_47:
        /*001c*/ 	.word	index@(_Z15calcWeightedCoviiPKdS0_Pd)
        /*0020*/ 	.word	0x00000000


	//----- nvinfo : EIATTR_REGCOUNT
	.align		4
.L_48:
        /*0024*/ 	.byte	0x04, 0x2f
        /*0026*/ 	.short	(.L_50 - .L_49)
	.align		4
.L_49:
        /*0028*/ 	.word	index@(_Z10sumColumnsiiPKdPd)
        /*002c*/ 	.word	0x00000020


	//----- nvinfo : EIATTR_FRAME_SIZE
	.align		4
.L_50:
        /*0030*/ 	.byte	0x04, 0x11
        /*0032*/ 	.short	(.L_52 - .L_51)
	.align		4
.L_51:
        /*0034*/ 	.word	index@(_Z10sumColumnsiiPKdPd)
        /*0038*/ 	.word	0x00000000


	//----- nvinfo : EIATTR_REGCOUNT
	.align		4
.L_52:
        /*003c*/ 	.byte	0x04, 0x2f
        /*003e*/ 	.short	(.L_54 - .L_53)
	.align		4
.L_53:
        /*0040*/ 	.word	index@(_Z14sqrtScaledCopyiiPKdS0_Pd)
        /*0044*/ 	.word	0x00000017


	//----- nvinfo : EIATTR_FRAME_SIZE
	.align		4
.L_54:
        /*0048*/ 	.byte	0x04, 0x11
        /*004a*/ 	.short	(.L_56 - .L_55)
	.align		4
.L_55:
        /*004c*/ 	.word	index@($__internal_0_$__cuda_sm20_dsqrt_rn_f64_mediumpath_v1)
        /*0050*/ 	.word	0x00000000


	//----- nvinfo : EIATTR_FRAME_SIZE
	.align		4
.L_56:
        /*0054*/ 	.byte	0x04, 0x11
        /*0056*/ 	.short	(.L_58 - .L_57)
	.align		4
.L_57:
        /*0058*/ 	.word	index@(_Z14sqrtScaledCopyiiPKdS0_Pd)
        /*005c*/ 	.word	0x00000000


	//----- nvinfo : EIATTR_REGCOUNT
	.align		4
.L_58:
        /*0060*/ 	.byte	0x04, 0x2f
        /*0062*/ 	.short	(.L_60 - .L_59)
	.align		4
.L_59:
        /*0064*/ 	.word	index@(_ZN3cub18CUB_300001_SM_10006detail11EmptyKernelIvEEvv)
        /*0068*/ 	.word	0x00000004


	//----- nvinfo : EIATTR_FRAME_SIZE
	.align		4
.L_60:
        /*006c*/ 	.byte	0x04, 0x11
        /*006e*/ 	.short	(.L_62 - .L_61)
	.align		4
.L_61:
        /*0070*/ 	.word	index@(_ZN3cub18CUB_300001_SM_10006detail11EmptyKernelIvEEvv)
        /*0074*/ 	.word	0x00000000


	//----- nvinfo : EIATTR_REGCOUNT
	.align		4
.L_62:
        /*0078*/ 	.byte	0x04, 0x2f
        /*007a*/ 	.short	(.L_64 - .L_63)
	.align		4
.L_63:
        /*007c*/ 	.word	index@(_ZN3cub18CUB_300001_SM_10006detail8for_each13static_kernelINS2_12policy_hub_t12policy_500_tEmN6thrust24THRUST_300001_SM_1000_NS8cuda_cub20__uninitialized_fill7functorINS7_10device_ptrIdEEdEEEEvT0_T1_)
        /*0080*/ 	.word	0x00000009


	//----- nvinfo : EIATTR_FRAME_SIZE
	.align		4
.L_64:
        /*0084*/ 	.byte	0x04, 0x11
        /*0086*/ 	.short	(.L_66 - .L_65)
	.align		4
.L_65:
        /*0088*/ 	.word	index@(_ZN3cub18CUB_300001_SM_10006detail8for_each13static_kernelINS2_12policy_hub_t12policy_500_tEmN6thrust24THRUST_300001_SM_1000_NS8cuda_cub20__uninitialized_fill7functorINS7_10device_ptrIdEEdEEEEvT0_T1_)
        /*008c*/ 	.word	0x00000000


	//----- nvinfo : EIATTR_MIN_STACK_SIZE
	.align		4
.L_66:
        /*0090*/ 	.byte	0x04, 0x12
        /*0092*/ 	.short	(.L_68 - .L_67)
	.align		4
.L_67:
        /*0094*/ 	.word	index@(_ZN3cub18CUB_300001_SM_10006detail8for_each13static_kernelINS2_12policy_hub_t12policy_500_tEmN6thrust24THRUST_300001_SM_1000_NS8cuda_cub20__uninitialized_fill7functorINS7_10device_ptrIdEEdEEEEvT0_T1_)
        /*0098*/ 	.word	0x00000000


	//----- nvinfo : EIATTR_MIN_STACK_SIZE
	.align		4
.L_68:
        /*009c*/ 	.byte	0x04, 0x12
        /*009e*/ 	.short	(.L_70 - .L_69)
	.align		4
.L_69:
        /*00a0*/ 	.word	index@(_ZN3cub18CUB_300001_SM_10006detail11EmptyKernelIvEEvv)
        /*00a4*/ 	.word	0x00000000


	//----- nvinfo : EIATTR_MIN_STACK_SIZE
	.align		4
.L_70:
        /*00a8*/ 	.byte	0x04, 0x12
        /*00aa*/ 	.short	(.L_72 - .L_71)
	.align		4
.L_71:
        /*00ac*/ 	.word	index@(_Z14sqrtScaledCopyiiPKdS0_Pd)
        /*00b0*/ 	.word	0x00000000


	//----- nvinfo : EIATTR_MIN_STACK_SIZE
	.align		4
.L_72:
        /*00b4*/ 	.byte	0x04, 0x12
        /*00b6*/ 	.short	(.L_74 - .L_73)
	.align		4
.L_73:
        /*00b8*/ 	.word	index@(_Z10sumColumnsiiPKdPd)
        /*00bc*/ 	.word	0x00000000


	//----- nvinfo : EIATTR_MIN_STACK_SIZE
	.align		4
.L_74:
        /*00c0*/ 	.byte	0x04, 0x12
        /*00c2*/ 	.short	(.L_76 - .L_75)
	.align		4
.L_75:
        /*00c4*/ 	.word	index@(_Z15calcWeightedCoviiPKdS0_Pd)
        /*00c8*/ 	.word	0x00000000
.L_76:


//--------------------- .nv.compat                --------------------------
	.section	.nv.compat,"",@"SHT_CUDA_COMPAT_INFO"
	.align	4
        /*0000*/ 	.byte	0x02, 0x09, 0x00, 0x00, 0x02, 0x02, 0x01, 0x00, 0x02, 0x05, 0x05, 0x00, 0x03, 0x07, 0x01, 0x01
        /*0010*/ 	.byte	0x02, 0x03, 0x00, 0x00, 0x02, 0x06, 0x01, 0x00, 0x04, 0x0b, 0x08, 0x00, 0x01, 0x00, 0x00, 0x00
        /*0020*/ 	.byte	0x00, 0x00, 0x00, 0x00


//--------------------- .nv.info._ZN3cub18CUB_300001_SM_10006detail8for_each13static_kernelINS2_12policy_hub_t12policy_500_tEmN6thrust24THRUST_300001_SM_1000_NS8cuda_cub20__uninitialized_fill7functorINS7_10device_ptrIdEEdEEEEvT0_T1_ --------------------------
	.section	.nv.info._ZN3cub18CUB_300001_SM_10006detail8for_each13static_kernelINS2_12policy_hub_t12policy_500_tEmN6thrust24THRUST_300001_SM_1000_NS8cuda_cub20__uninitialized_fill7functorINS7_10device_ptrIdEEdEEEEvT0_T1_,"",@"SHT_CUDA_INFO"
	.sectionflags	@""
	.align	4


	//----- nvinfo : EIATTR_CUDA_API_VERSION
	.align		4
        /*0000*/ 	.byte	0x04, 0x37
        /*0002*/ 	.short	(.L_78 - .L_77)
.L_77:
        /*0004*/ 	.word	0x00000082


	//----- nvinfo : EIATTR_KPARAM_INFO
	.align		4
.L_78:
        /*0008*/ 	.byte	0x04, 0x17
        /*000a*/ 	.short	(.L_80 - .L_79)
.L_79:
        /*000c*/ 	.word	0x00000000
        /*0010*/ 	.short	0x0001
        /*0012*/ 	.short	0x0008
        /*0014*/ 	.byte	0x00, 0xf0, 0x41, 0x00


	//----- nvinfo : EIATTR_KPARAM_INFO
	.align		4
.L_80:
        /*0018*/ 	.byte	0x04, 0x17
        /*001a*/ 	.short	(.L_82 - .L_81)
.L_81:
        /*001c*/ 	.word	0x00000000
        /*0020*/ 	.short	0x0000
        /*0022*/ 	.short	0x0000
        /*0024*/ 	.byte	0x00, 0xf0, 0x21, 0x00


	//----- nvinfo : EIATTR_SPARSE_MMA_MASK
	.align		4
.L_82:
        /*0028*/ 	.byte	0x03, 0x50
        /*002a*/ 	.short	0x0000


	//----- nvinfo : EIATTR_MAXREG_COUNT
	.align		4
        /*002c*/ 	.byte	0x03, 0x1b
        /*002e*/ 	.short	0x00ff


	//----- nvinfo : EIATTR_MERCURY_ISA_VERSION
	.align		4
        /*0030*/ 	.byte	0x03, 0x5f
        /*0032*/ 	.short	0x0101


	//----- nvinfo : EIATTR_VRC_CTA_INIT_COUNT
	.align		4
        /*0034*/ 	.byte	0x02, 0x4a
	.zero		1
	.zero		1


	//----- nvinfo : EIATTR_EXIT_INSTR_OFFSETS
	.align		4
        /*0038*/ 	.byte	0x04, 0x1c
        /*003a*/ 	.short	(.L_84 - .L_83)


	//   ....[0]....
.L_83:
        /*003c*/ 	.word	0x00000130


	//   ....[1]....
        /*0040*/ 	.word	0x00000230


	//   ....[2]....
        /*0044*/ 	.word	0x00000260


	//----- nvinfo : EIATTR_MAX_THREADS
	.align		4
.L_84:
        /*0048*/ 	.byte	0x04, 0x05
        /*004a*/ 	.short	(.L_86 - .L_85)
.L_85:
        /*004c*/ 	.word	0x00000100
        /*0050*/ 	.word	0x00000001
        /*0054*/ 	.word	0x00000001


	//----- nvinfo : EIATTR_CBANK_PARAM_SIZE
	.align		4
.L_86:
        /*0058*/ 	.byte	0x03, 0x19
        /*005a*/ 	.short	0x0018


	//----- nvinfo : EIATTR_PARAM_CBANK
	.align		4
        /*005c*/ 	.byte	0x04, 0x0a
        /*005e*/ 	.short	(.L_88 - .L_87)
	.align		4
.L_87:
        /*0060*/ 	.word	index@(.nv.constant0._ZN3cub18CUB_300001_SM_10006detail8for_each13static_kernelINS2_12policy_hub_t12policy_500_tEmN6thrust24THRUST_300001_SM_1000_NS8cuda_cub20__uninitialized_fill7functorINS7_10device_ptrIdEEdEEEEvT0_T1_)
        /*0064*/ 	.short	0x0380
        /*0066*/ 	.short	0x0018


	//----- nvinfo : EIATTR_SW_WAR
	.align		4
.L_88:
        /*0068*/ 	.byte	0x04, 0x36
        /*006a*/ 	.short	(.L_90 - .L_89)
.L_89:
        /*006c*/ 	.word	0x00000008
.L_90:


//--------------------- .nv.info._ZN3cub18CUB_300001_SM_10006detail11EmptyKernelIvEEvv --------------------------
	.section	.nv.info._ZN3cub18CUB_300001_SM_10006detail11EmptyKernelIvEEvv,"",@"SHT_CUDA_INFO"
	.sectionflags	@""
	.align	4


	//----- nvinfo : EIATTR_CUDA_API_VERSION
	.align		4
        /*0000*/ 	.byte	0x04, 0x37
        /*0002*/ 	.short	(.L_92 - .L_91)
.L_91:
        /*0004*/ 	.word	0x00000082


	//----- nvinfo : EIATTR_SPARSE_MMA_MASK
	.align		4
.L_92:
        /*0008*/ 	.byte	0x03, 0x50
        /*000a*/ 	.short	0x0000


	//----- nvinfo : EIATTR_MAXREG_COUNT
	.align		4
        /*000c*/ 	.byte	0x03, 0x1b
        /*000e*/ 	.short	0x00ff


	//----- nvinfo : EIATTR_MERCURY_ISA_VERSION
	.align		4
        /*0010*/ 	.byte	0x03, 0x5f
        /*0012*/ 	.short	0x0101


	//----- nvinfo : EIATTR_VRC_CTA_INIT_COUNT
	.align		4
        /*0014*/ 	.byte	0x02, 0x4a
	.zero		1
	.zero		1


	//----- nvinfo : EIATTR_EXIT_INSTR_OFFSETS
	.align		4
        /*0018*/ 	.byte	0x04, 0x1c
        /*001a*/ 	.short	(.L_94 - .L_93)


	//   ....[0]....
.L_93:
        /*001c*/ 	.word	0x00000010


	//----- nvinfo : EIATTR_SW_WAR
	.align		4
.L_94:
        /*0020*/ 	.byte	0x04, 0x36
        /*0022*/ 	.short	(.L_96 - .L_95)
.L_95:
        /*0024*/ 	.word	0x00000008
.L_96:


//--------------------- .nv.info._Z14sqrtScaledCopyiiPKdS0_Pd --------------------------
	.section	.nv.info._Z14sqrtScaledCopyiiPKdS0_Pd,"",@"SHT_CUDA_INFO"
	.sectionflags	@""
	.align	4


	//----- nvinfo : EIATTR_CUDA_API_VERSION
	.align		4
        /*0000*/ 	.byte	0x04, 0x37
        /*0002*/ 	.short	(.L_98 - .L_97)
.L_97:
        /*0004*/ 	.word	0x00000082


	//----- nvinfo : EIATTR_KPARAM_INFO
	.align		4
.L_98:
        /*0008*/ 	.byte	0x04, 0x17
        /*000a*/ 	.short	(.L_100 - .L_99)
.L_99:
        /*000c*/ 	.word	0x00000000
        /*0010*/ 	.short	0x0004
        /*0012*/ 	.short	0x0018
        /*0014*/ 	.byte	0x00, 0xf5, 0x21, 0x00


	//----- nvinfo : EIATTR_KPARAM_INFO
	.align		4
.L_100:
        /*0018*/ 	.byte	0x04, 0x17
        /*001a*/ 	.short	(.L_102 - .L_101)
.L_101:
        /*001c*/ 	.word	0x00000000
        /*0020*/ 	.short	0x0003
        /*0022*/ 	.short	0x0010
        /*0024*/ 	.byte	0x00, 0xf5, 0x21, 0x00


	//----- nvinfo : EIATTR_KPARAM_INFO
	.align		4
.L_102:
        /*0028*/ 	.byte	0x04, 0x17
        /*002a*/ 	.short	(.L_104 - .L_103)
.L_103:
        /*002c*/ 	.word	0x00000000
        /*0030*/ 	.short	0x0002
        /*0032*/ 	.short	0x0008
        /*0034*/ 	.byte	0x00, 0xf5, 0x21, 0x00


	//----- nvinfo : EIATTR_KPARAM_INFO
	.align		4
.L_104:
        /*0038*/ 	.byte	0x04, 0x17
        /*003a*/ 	.short	(.L_106 - .L_105)
.L_105:
        /*003c*/ 	.word	0x00000000
        /*0040*/ 	.short	0x0001
        /*0042*/ 	.short	0x0004
        /*0044*/ 	.byte	0x00, 0xf0, 0x11, 0x00


	//----- nvinfo : EIATTR_KPARAM_INFO
	.align		4
.L_106:
        /*0048*/ 	.byte	0x04, 0x17
        /*004a*/ 	.short	(.L_108 - .L_107)
.L_107:
        /*004c*/ 	.word	0x00000000
        /*0050*/ 	.short	0x0000
        /*0052*/ 	.short	0x0000
        /*0054*/ 	.byte	0x00, 0xf0, 0x11, 0x00


	//----- nvinfo : EIATTR_SPARSE_MMA_MASK
	.align		4
.L_108:
        /*0058*/ 	.byte	0x03, 0x50
        /*005a*/ 	.short	0x0000


	//----- nvinfo : EIATTR_MAXREG_COUNT
	.align		4
        /*005c*/ 	.byte	0x03, 0x1b
        /*005e*/ 	.short	0x00ff


	//----- nvinfo : EIATTR_NUM_BARRIERS
	.align		4
        /*0060*/ 	.byte	0x02, 0x4c
        /*0062*/ 	.byte	0x01
	.zero		1


	//----- nvinfo : EIATTR_MERCURY_ISA_VERSION
	.align		4
        /*0064*/ 	.byte	0x03, 0x5f
        /*0066*/ 	.short	0x0101


	//----- nvinfo : EIATTR_VRC_CTA_INIT_COUNT
	.align		4
        /*0068*/ 	.byte	0x02, 0x4a
	.zero		1
	.zero		1


	//----- nvinfo : EIATTR_EXIT_INSTR_OFFSETS
	.align		4
        /*006c*/ 	.byte	0x04, 0x1c
        /*006e*/ 	.short	(.L_110 - .L_109)


	//   ....[0]....
.L_109:
        /*0070*/ 	.word	0x00000060


	//   ....[1]....
        /*0074*/ 	.word	0x00000640


	//----- nvinfo : EIATTR_CRS_STACK_SIZE
	.align		4
.L_110:
        /*0078*/ 	.byte	0x04, 0x1e
        /*007a*/ 	.short	(.L_112 - .L_111)
.L_111:
        /*007c*/ 	.word	0x00000000


	//----- nvinfo : EIATTR_CBANK_PARAM_SIZE
	.align		4
.L_112:
        /*0080*/ 	.byte	0x03, 0x19
        /*0082*/ 	.short	0x0020


	//----- nvinfo : EIATTR_PARAM_CBANK
	.align		4
        /*0084*/ 	.byte	0x04, 0x0a
        /*0086*/ 	.short	(.L_114 - .L_113)
	.align		4
.L_113:
        /*0088*/ 	.word	index@(.nv.constant0._Z14sqrtScaledCopyiiPKdS0_Pd)
        /*008c*/ 	.short	0x0380
        /*008e*/ 	.short	0x0020


	//----- nvinfo : EIATTR_SW_WAR
	.align		4
.L_114:
        /*0090*/ 	.byte	0x04, 0x36
        /*0092*/ 	.short	(.L_116 - .L_115)
.L_115:
        /*0094*/ 	.word	0x00000008
.L_116:


//--------------------- .nv.info._Z10sumColumnsiiPKdPd --------------------------
	.section	.nv.info._Z10sumColumnsiiPKdPd,"",@"SHT_CUDA_INFO"
	.sectionflags	@""
	.align	4


	//----- nvinfo : EIATTR_CUDA_API_VERSION
	.align		4
        /*0000*/ 	.byte	0x04, 0x37
        /*0002*/ 	.short	(.L_118 - .L_117)
.L_117:
        /*0004*/ 	.word	0x00000082


	//----- nvinfo : EIATTR_KPARAM_INFO
	.align		4
.L_118:
        /*0008*/ 	.byte	0x04, 0x17
        /*000a*/ 	.short	(.L_120 - .L_119)
.L_119:
        /*000c*/ 	.word	0x00000000
        /*0010*/ 	.short	0x0003
        /*0012*/ 	.short	0x0010
        /*0014*/ 	.byte	0x00, 0xf5, 0x21, 0x00


	//----- nvinfo : EIATTR_KPARAM_INFO
	.align		4
.L_120:
        /*0018*/ 	.byte	0x04, 0x17
        /*001a*/ 	.short	(.L_122 - .L_121)
.L_121:
        /*001c*/ 	.word	0x00000000
        /*0020*/ 	.short	0x0002
        /*0022*/ 	.short	0x0008
        /*0024*/ 	.byte	0x00, 0xf5, 0x21, 0x00


	//----- nvinfo : EIATTR_KPARAM_INFO
	.align		4
.L_122:
        /*0028*/ 	.byte	0x04, 0x17
        /*002a*/ 	.short	(.L_124 - .L_123)
.L_123:
        /*002c*/ 	.word	0x00000000
        /*0030*/ 	.short	0x0001
        /*0032*/ 	.short	0x0004
        /*0034*/ 	.byte	0x00, 0xf0, 0x11, 0x00


	//----- nvinfo : EIATTR_KPARAM_INFO
	.align		4
.L_124:
        /*0038*/ 	.byte	0x04, 0x17
        /*003a*/ 	.short	(.L_126 - .L_125)
.L_125:
        /*003c*/ 	.word	0x00000000
        /*0040*/ 	.short	0x0000
        /*0042*/ 	.short	0x0000
        /*0044*/ 	.byte	0x00, 0xf0, 0x11, 0x00


	//----- nvinfo : EIATTR_SPARSE_MMA_MASK
	.align		4
.L_126:
        /*0048*/ 	.byte	0x03, 0x50
        /*004a*/ 	.short	0x0000


	//----- nvinfo : EIATTR_MAXREG_COUNT
	.align		4
        /*004c*/ 	.byte	0x03, 0x1b
        /*004e*/ 	.short	0x00ff


	//----- nvinfo : EIATTR_MERCURY_ISA_VERSION
	.align		4
        /*0050*/ 	.byte	0x03, 0x5f
        /*0052*/ 	.short	0x0101


	//----- nvinfo : EIATTR_VRC_CTA_INIT_COUNT
	.align		4
        /*0054*/ 	.byte	0x02, 0x4a
	.zero		1
	.zero		1


	//----- nvinfo : EIATTR_EXIT_INSTR_OFFSETS
	.align		4
        /*0058*/ 	.byte	0x04, 0x1c
        /*005a*/ 	.short	(.L_128 - .L_127)


	//   ....[0]....
.L_127:
        /*005c*/ 	.word	0x00000070


	//   ....[1]....
        /*0060*/ 	.word	0x000008e0


	//----- nvinfo : EIATTR_CBANK_PARAM_SIZE
	.align		4
.L_128:
        /*0064*/ 	.byte	0x03, 0x19
        /*0066*/ 	.short	0x0018


	//----- nvinfo : EIATTR_PARAM_CBANK
	.align		4
        /*0068*/ 	.byte	0x04, 0x0a
        /*006a*/ 	.short	(.L_130 - .L_129)
	.align		4
.L_129:
        /*006c*/ 	.word	index@(.nv.constant0._Z10sumColumnsiiPKdPd)
        /*0070*/ 	.short	0x0380
        /*0072*/ 	.short	0x0018


	//----- nvinfo : EIATTR_SW_WAR
	.align		4
.L_130:
        /*0074*/ 	.byte	0x04, 0x36
        /*0076*/ 	.short	(.L_132 - .L_131)
.L_131:
        /*0078*/ 	.word	0x00000008
.L_132:


//--------------------- .nv.info._Z15calcWeightedCoviiPKdS0_Pd --------------------------
	.section	.nv.info._Z15calcWeightedCoviiPKdS0_Pd,"",@"SHT_CUDA_INFO"
	.sectionflags	@""
	.align	4


	//----- nvinfo : EIATTR_CUDA_API_VERSION
	.align		4
        /*0000*/ 	.byte	0x04, 0x37
        /*0002*/ 	.short	(.L_134 - .L_133)
.L_133:
        /*0004*/ 	.word	0x00000082


	//----- nvinfo : EIATTR_KPARAM_INFO
	.align		4
.L_134:
        /*0008*/ 	.byte	0x04, 0x17
        /*000a*/ 	.short	(.L_136 - .L_135)
.L_135:
        /*000c*/ 	.word	0x00000000
        /*0010*/ 	.short	0x0004
        /*0012*/ 	.short	0x0018
        /*0014*/ 	.byte	0x00, 0xf5, 0x21, 0x00


	//----- nvinfo : EIATTR_KPARAM_INFO
	.align		4
.L_136:
        /*0018*/ 	.byte	0x04, 0x17
        /*001a*/ 	.short	(.L_138 - .L_137)
.L_137:
        /*001c*/ 	.word	0x00000000
        /*0020*/ 	.short	0x0003
        /*0022*/ 	.short	0x0010
        /*0024*/ 	.byte	0x00, 0xf5, 0x21, 0x00


	//----- nvinfo : EIATTR_KPARAM_INFO
	.align		4
.L_138:
        /*0028*/ 	.byte	0x04, 0x17
        /*002a*/ 	.short	(.L_140 - .L_139)
.L_139:
        /*002c*/ 	.word	0x00000000
        /*0030*/ 	.short	0x0002
        /*0032*/ 	.short	0x0008
        /*0034*/ 	.byte	0x00, 0xf5, 0x21, 0x00


	//----- nvinfo : EIATTR_KPARAM_INFO
	.align		4
.L_140:
        /*0038*/ 	.byte	0x04, 0x17
        /*003a*/ 	.short	(.L_142 - .L_141)
.L_141:
        /*003c*/ 	.word	0x00000000
        /*0040*/ 	.short	0x0001
        /*0042*/ 	.short	0x0004
        /*0044*/ 	.byte	0x00, 0xf0, 0x11, 0x00


	//----- nvinfo : EIATTR_KPARAM_INFO
	.align		4
.L_142:
        /*0048*/ 	.byte	0x04, 0x17
        /*004a*/ 	.short	(.L_144 - .L_143)
.L_143:
        /*004c*/ 	.word	0x00000000
        /*0050*/ 	.short	0x0000
        /*0052*/ 	.short	0x0000
        /*0054*/ 	.byte	0x00, 0xf0, 0x11, 0x00


	//----- nvinfo : EIATTR_SPARSE_MMA_MASK
	.align		4
.L_144:
        /*0058*/ 	.byte	0x03, 0x50
        /*005a*/ 	.short	0x0000


	//----- nvinfo : EIATTR_MAXREG_COUNT
	.align		4
        /*005c*/ 	.byte	0x03, 0x1b
        /*005e*/ 	.short	0x00ff


	//----- nvinfo : EIATTR_NUM_BARRIERS
	.align		4
        /*0060*/ 	.byte	0x02, 0x4c
        /*0062*/ 	.byte	0x01
	.zero		1


	//----- nvinfo : EIATTR_MERCURY_ISA_VERSION
	.align		4
        /*0064*/ 	.byte	0x03, 0x5f
        /*0066*/ 	.short	0x0101


	//----- nvinfo : EIATTR_VRC_CTA_INIT_COUNT
	.align		4
        /*0068*/ 	.byte	0x02, 0x4a
	.zero		1
	.zero		1


	//----- nvinfo : EIATTR_EXIT_INSTR_OFFSETS
	.align		4
        /*006c*/ 	.byte	0x04, 0x1c
        /*006e*/ 	.short	(.L_146 - .L_145)


	//   ....[0]....
.L_145:
        /*0070*/ 	.word	0x00002010


	//   ....[1]....
        /*0074*/ 	.word	0x00002a00


	//   ....[2]....
        /*0078*/ 	.word	0x00002aa0


	//   ....[3]....
        /*007c*/ 	.word	0x00002ae0


	//----- nvinfo : EIATTR_CRS_STACK_SIZE
	.align		4
.L_146:
        /*0080*/ 	.byte	0x04, 0x1e
        /*0082*/ 	.short	(.L_148 - .L_147)
.L_147:
        /*0084*/ 	.word	0x00000000


	//----- nvinfo : EIATTR_CBANK_PARAM_SIZE
	.align		4
.L_148:
        /*0088*/ 	.byte	0x03, 0x19
        /*008a*/ 	.short	0x0020


	//----- nvinfo : EIATTR_PARAM_CBANK
	.align		4
        /*008c*/ 	.byte	0x04, 0x0a
        /*008e*/ 	.short	(.L_150 - .L_149)
	.align		4
.L_149:
        /*0090*/ 	.word	index@(.nv.constant0._Z15calcWeightedCoviiPKdS0_Pd)
        /*0094*/ 	.short	0x0380
        /*0096*/ 	.short	0x0020


	//----- nvinfo : EIATTR_SW_WAR
	.align		4
.L_150:
        /*0098*/ 	.byte	0x04, 0x36
        /*009a*/ 	.short	(.L_152 - .L_151)
.L_151:
        /*009c*/ 	.word	0x00000008
.L_152:


//--------------------- .nv.callgraph             --------------------------
	.section	.nv.callgraph,"",@"SHT_CUDA_CALLGRAPH"
	.align	4
	.sectionentsize	8
	.align		4
        /*0000*/ 	.word	0x00000000
	.align		4
        /*0004*/ 	.word	0xffffffff
	.align		4
        /*0008*/ 	.word	0x00000000
	.align		4
        /*000c*/ 	.word	0xfffffffe
	.align		4
        /*0010*/ 	.word	0x00000000
	.align		4
        /*0014*/ 	.word	0xfffffffd
	.align		4
        /*0018*/ 	.word	0x00000000
	.align		4
        /*001c*/ 	.word	0xfffffffc


//--------------------- .nv.constant4             --------------------------
	.section	.nv.constant4,"a",@progbits
	.align	8
	.align		8
.nv.constant4:
        /*0000*/ 	.dword	_ZN34_INTERNAL_5a6f5e2e_4_k_cu_b29507544cuda3std3__45__cpo5beginE
	.align		8
        /*0008*/ 	.dword	_ZN34_INTERNAL_5a6f5e2e_4_k_cu_b29507544cuda3std3__45__cpo3endE
	.align		8
        /*0010*/ 	.dword	_ZN34_INTERNAL_5a6f5e2e_4_k_cu_b29507544cuda3std3__45__cpo6cbeginE
	.align		8
        /*0018*/ 	.dword	_ZN34_INTERNAL_5a6f5e2e_4_k_cu_b29507544cuda3std3__45__cpo4cendE
	.align		8
        /*0020*/ 	.dword	_ZN34_INTERNAL_5a6f5e2e_4_k_cu_b29507544cuda3std3__45__cpo6rbeginE
	.align		8
        /*0028*/ 	.dword	_ZN34_INTERNAL_5a6f5e2e_4_k_cu_b29507544cuda3std3__45__cpo4rendE
	.align		8
        /*0030*/ 	.dword	_ZN34_INTERNAL_5a6f5e2e_4_k_cu_b29507544cuda3std3__45__cpo7crbeginE
	.align		8
        /*0038*/ 	.dword	_ZN34_INTERNAL_5a6f5e2e_4_k_cu_b29507544cuda3std3__45__cpo5crendE
	.align		8
        /*0040*/ 	.dword	_ZN34_INTERNAL_5a6f5e2e_4_k_cu_b29507544cuda3std3__436_GLOBAL__N__5a6f5e2e_4_k_cu_b29507546ignoreE
	.align		8
        /*0048*/ 	.dword	_ZN34_INTERNAL_5a6f5e2e_4_k_cu_b29507544cuda3std3__419piecewise_constructE
	.align		8
        /*0050*/ 	.dword	_ZN34_INTERNAL_5a6f5e2e_4_k_cu_b29507544cuda3std3__48in_placeE
	.align		8
        /*0058*/ 	.dword	_ZN34_INTERNAL_5a6f5e2e_4_k_cu_b29507544cuda3std3__420unreachable_sentinelE
	.align		8
        /*0060*/ 	.dword	_ZN34_INTERNAL_5a6f5e2e_4_k_cu_b29507544cuda3std3__47nulloptE
	.align		8
        /*0068*/ 	.dword	_ZN34_INTERNAL_5a6f5e2e_4_k_cu_b29507544cuda3std3__48unexpectE
	.align		8
        /*0070*/ 	.dword	_ZN34_INTERNAL_5a6f5e2e_4_k_cu_b29507544cuda3std6ranges3__45__cpo4swapE
	.align		8
        /*0078*/ 	.dword	_ZN34_INTERNAL_5a6f5e2e_4_k_cu_b29507544cuda3std6ranges3__45__cpo9iter_moveE
	.align		8
        /*0080*/ 	.dword	_ZN34_INTERNAL_5a6f5e2e_4_k_cu_b29507544cuda3std6ranges3__45__cpo5beginE
	.align		8
        /*0088*/ 	.dword	_ZN34_INTERNAL_5a6f5e2e_4_k_cu_b29507544cuda3std6ranges3__45__cpo3endE
	.align		8
        /*0090*/ 	.dword	_ZN34_INTERNAL_5a6f5e2e_4_k_cu_b29507544cuda3std6ranges3__45__cpo6cbeginE
	.align		8
        /*0098*/ 	.dword	_ZN34_INTERNAL_5a6f5e2e_4_k_cu_b29507544cuda3std6ranges3__45__cpo4cendE
	.align		8
        /*00a0*/ 	.dword	_ZN34_INTERNAL_5a6f5e2e_4_k_cu_b29507544cuda3std6ranges3__45__cpo7advanceE
	.align		8
        /*00a8*/ 	.dword	_ZN34_INTERNAL_5a6f5e2e_4_k_cu_b29507544cuda3std6ranges3__45__cpo9iter_swapE
	.align		8
        /*00b0*/ 	.dword	_ZN34_INTERNAL_5a6f5e2e_4_k_cu_b29507544cuda3std6ranges3__45__cpo4nextE
	.align		8
        /*00b8*/ 	.dword	_ZN34_INTERNAL_5a6f5e2e_4_k_cu_b29507544cuda3std6ranges3__45__cpo4prevE
	.align		8
        /*00c0*/ 	.dword	_ZN34_INTERNAL_5a6f5e2e_4_k_cu_b29507544cuda3std6ranges3__45__cpo4dataE
	.align		8
        /*00c8*/ 	.dword	_ZN34_INTERNAL_5a6f5e2e_4_k_cu_b29507544cuda3std6ranges3__45__cpo5cdataE
	.align		8
        /*00d0*/ 	.dword	_ZN34_INTERNAL_5a6f5e2e_4_k_cu_b29507544cuda3std6ranges3__45__cpo4sizeE
	.align		8
        /*00d8*/ 	.dword	_ZN34_INTERNAL_5a6f5e2e_4_k_cu_b29507544cuda3std6ranges3__45__cpo5ssizeE
	.align		8
        /*00e0*/ 	.dword	_ZN34_INTERNAL_5a6f5e2e_4_k_cu_b29507544cuda3std6ranges3__45__cpo8distanceE
	.align		8
        /*00e8*/ 	.dword	_ZN34_INTERNAL_5a6f5e2e_4_k_cu_b29507546thrust24THRUST_300001_SM_1000_NS8cuda_cub3parE
	.align		8
        /*00f0*/ 	.dword	_ZN34_INTERNAL_5a6f5e2e_4_k_cu_b29507546thrust24THRUST_300001_SM_1000_NS8cuda_cub10par_nosyncE
	.align		8
        /*00f8*/ 	.dword	_ZN34_INTERNAL_5a6f5e2e_4_k_cu_b29507546thrust24THRUST_300001_SM_1000_NS6system6detail10sequential3seqE
	.align		8
        /*0100*/ 	.dword	_ZN34_INTERNAL_5a6f5e2e_4_k_cu_b29507546thrust24THRUST_300001_SM_1000_NS12placeholders2_1E
	.align		8
        /*0108*/ 	.dword	_ZN34_INTERNAL_5a6f5e2e_4_k_cu_b29507546thrust24THRUST_300001_SM_1000_NS12placeholders2_2E
	.align		8
        /*0110*/ 	.dword	_ZN34_INTERNAL_5a6f5e2e_4_k_cu_b29507546thrust24THRUST_300001_SM_1000_NS12placeholders2_3E
	.align		8
        /*0118*/ 	.dword	_ZN34_INTERNAL_5a6f5e2e_4_k_cu_b29507546thrust24THRUST_300001_SM_1000_NS12placeholders2_4E
	.align		8
        /*0120*/ 	.dword	_ZN34_INTERNAL_5a6f5e2e_4_k_cu_b29507546thrust24THRUST_300001_SM_1000_NS12placeholders2_5E
	.align		8
        /*0128*/ 	.dword	_ZN34_INTERNAL_5a6f5e2e_4_k_cu_b29507546thrust24THRUST_300001_SM_1000_NS12placeholders2_6E
	.align		8
        /*0130*/ 	.dword	_ZN34_INTERNAL_5a6f5e2e_4_k_cu_b29507546thrust24THRUST_300001_SM_1000_NS12placeholders2_7E
	.align		8
        /*0138*/ 	.dword	_ZN34_INTERNAL_5a6f5e2e_4_k_cu_b29507546thrust24THRUST_300001_SM_1000_NS12placeholders2_8E
	.align		8
        /*0140*/ 	.dword	_ZN34_INTERNAL_5a6f5e2e_4_k_cu_b29507546thrust24THRUST_300001_SM_1000_NS12placeholders2_9E
	.align		8
        /*0148*/ 	.dword	_ZN34_INTERNAL_5a6f5e2e_4_k_cu_b29507546thrust24THRUST_300001_SM_1000_NS12placeholders3_10E
	.align		8
        /*0150*/ 	.dword	_ZN34_INTERNAL_5a6f5e2e_4_k_cu_b29507546thrust24THRUST_300001_SM_1000_NS3seqE


//--------------------- .text._ZN3cub18CUB_300001_SM_10006detail8for_each13static_kernelINS2_12policy_hub_t12policy_500_tEmN6thrust24THRUST_300001_SM_1000_NS8cuda_cub20__uninitialized_fill7functorINS7_10device_ptrIdEEdEEEEvT0_T1_ --------------------------
	.section	.text._ZN3cub18CUB_300001_SM_10006detail8for_each13static_kernelINS2_12policy_hub_t12policy_500_tEmN6thrust24THRUST_300001_SM_1000_NS8cuda_cub20__uninitialized_fill7functorINS7_10device_ptrIdEEdEEEEvT0_T1_,"ax",@progbits
	.align	128
        .global         _ZN3cub18CUB_300001_SM_10006detail8for_each13static_kernelINS2_12policy_hub_t12policy_500_tEmN6thrust24THRUST_300001_SM_1000_NS8cuda_cub20__uninitialized_fill7functorINS7_10device_ptrIdEEdEEEEvT0_T1_
        .type           _ZN3cub18CUB_300001_SM_10006detail8for_each13static_kernelINS2_12policy_hub_t12policy_500_tEmN6thrust24THRUST_300001_SM_1000_NS8cuda_cub20__uninitialized_fill7functorINS7_10device_ptrIdEEdEEEEvT0_T1_,@function
        .size           _ZN3cub18CUB_300001_SM_10006detail8for_each13static_kernelINS2_12policy_hub_t12policy_500_tEmN6thrust24THRUST_300001_SM_1000_NS8cuda_cub20__uninitialized_fill7functorINS7_10device_ptrIdEEdEEEEvT0_T1_,(.L_x_53 - _ZN3cub18CUB_300001_SM_10006detail8for_each13static_kernelINS2_12policy_hub_t12policy_500_tEmN6thrust24THRUST_300001_SM_1000_NS8cuda_cub20__uninitialized_fill7functorINS7_10device_ptrIdEEdEEEEvT0_T1_)
        .other          _ZN3cub18CUB_300001_SM_10006detail8for_each13static_kernelINS2_12policy_hub_t12policy_500_tEmN6thrust24THRUST_300001_SM_1000_NS8cuda_cub20__uninitialized_fill7functorINS7_10device_ptrIdEEdEEEEvT0_T1_,@"STO_CUDA_ENTRY STV_DEFAULT"
_ZN3cub18CUB_300001_SM_10006detail8for_each13static_kernelINS2_12policy_hub_t12policy_500_tEmN6thrust24THRUST_300001_SM_1000_NS8cuda_cub20__uninitialized_fill7functorINS7_10device_ptrIdEEdEEEEvT0_T1_:
.text._ZN3cub18CUB_300001_SM_10006detail8for_each13static_kernelINS2_12policy_hub_t12policy_500_tEmN6thrust24THRUST_300001_SM_1000_NS8cuda_cub20__uninitialized_fill7functorINS7_10device_ptrIdEEdEEEEvT0_T1_:
[----:B------:R-:W-:Y:S08]  /*0000*/  LDC R1, c[0x0][0x37c] ;  /* 0x0000df00ff017b82 */ /* 0x000ff00000000800 */
[----:B------:R-:W0:Y:S01]  /*0010*/  S2UR UR4, SR_CTAID.X ;  /* 0x00000000000479c3 */ /* 0x000e220000002500 */
[----:B------:R-:W1:Y:S01]  /*0020*/  LDCU.64 UR6, c[0x0][0x380] ;  /* 0x00007000ff0677ac */ /* 0x000e620008000a00 */
[----:B------:R-:W2:Y:S01]  /*0030*/  LDCU.64 UR8, c[0x0][0x358] ;  /* 0x00006b00ff0877ac */ /* 0x000ea20008000a00 */
[----:B0-----:R-:W-:-:S04]  /*0040*/  UIMAD.WIDE.U32 UR4, UR4, 0x200, URZ ;  /* 0x00000200040478a5 */ /* 0x001fc8000f8e00ff */
[----:B-1----:R-:W-:-:S04]  /*0050*/  UIADD3 UR6, UP0, UPT, -UR4, UR6, URZ ;  /* 0x0000000604067290 */ /* 0x002fc8000ff1e1ff */
[----:B------:R-:W-:Y:S02]  /*0060*/  UIADD3.X UR7, UPT, UPT, ~UR5, UR7, URZ, UP0, !UPT ;  /* 0x0000000705077290 */ /* 0x000fe400087fe5ff */
[----:B------:R-:W-:-:S04]  /*0070*/  UISETP.GE.U32.AND UP0, UPT, UR6, 0x200, UPT ;  /* 0x000002000600788c */ /* 0x000fc8000bf06070 */
[----:B------:R-:W-:-:S09]  /*0080*/  UISETP.GE.U32.AND.EX UP0, UPT, UR7, URZ, UPT, UP0 ;  /* 0x000000ff0700728c */ /* 0x000fd2000bf06100 */
[----:B--2---:R-:W-:Y:S05]  /*0090*/  BRA.U !UP0, `(.L_x_0) ;  /* 0x0000000108287547 */ /* 0x004fea000b800000 */
[----:B------:R-:W0:Y:S01]  /*00a0*/  S2R R0, SR_TID.X ;  /* 0x0000000000007919 */ /* 0x000e220000002100 */
[----:B------:R-:W1:Y:S01]  /*00b0*/  LDCU.64 UR6, c[0x0][0x388] ;  /* 0x00007100ff0677ac */ /* 0x000e620008000a00 */
[----:B------:R-:W2:Y:S01]  /*00c0*/  LDC.64 R4, c[0x0][0x390] ;  /* 0x0000e400ff047b82 */ /* 0x000ea20000000a00 */
[----:B0-----:R-:W-:-:S05]  /*00d0*/  IADD3 R0, P0, PT, R0, UR4, RZ ;  /* 0x0000000400007c10 */ /* 0x001fca000ff1e0ff */
[----:B------:R-:W-:Y:S01]  /*00e0*/  IMAD.X R3, RZ, RZ, UR5, P0 ;  /* 0x00000005ff037e24 */ /* 0x000fe200080e06ff */
[----:B-1----:R-:W-:-:S04]  /*00f0*/  LEA R2, P0, R0, UR6, 0x3 ;  /* 0x0000000600027c11 */ /* 0x002fc8000f8018ff */
[----:B------:R-:W-:-:S05]  /*0100*/  LEA.HI.X R3, R0, UR7, R3, 0x3, P0 ;  /* 0x0000000700037c11 */ /* 0x000fca00080f1c03 */
[----:B--2---:R-:W-:Y:S04]  /*0110*/  STG.E.64 desc[UR8][R2.64], R4 ;  /* 0x0000000402007986 */ /* 0x004fe8000c101b08 */
[----:B------:R-:W-:Y:S01]  /*0120*/  STG.E.64 desc[UR8][R2.64+0x800], R4 ;  /* 0x0008000402007986 */ /* 0x000fe2000c101b08 */
[----:B------:R-:W-:Y:S05]  /*0130*/  EXIT ;  /* 0x000000000000794d */ /* 0x000fea0003800000 */
.L_x_0:
[----:B------:R-:W0:Y:S01]  /*0140*/  S2R R0, SR_TID.X ;  /* 0x0000000000007919 */ /* 0x000e220000002100 */
[----:B------:R-:W-:Y:S01]  /*0150*/  IMAD.U32 R2, RZ, RZ, UR7 ;  /* 0x00000007ff027e24 */ /* 0x000fe2000f8e00ff */
[----:B------:R-:W1:Y:S01]  /*0160*/  LDCU.64 UR10, c[0x0][0x388] ;  /* 0x00007100ff0a77ac */ /* 0x000e620008000a00 */
[----:B------:R-:W-:Y:S01]  /*0170*/  IMAD.U32 R6, RZ, RZ, UR7 ;  /* 0x00000007ff067e24 */ /* 0x000fe2000f8e00ff */
[----:B0-----:R-:W-:-:S04]  /*0180*/  ISETP.LT.U32.AND P0, PT, R0, UR6, PT ;  /* 0x0000000600007c0c */ /* 0x001fc8000bf01070 */
[----:B------:R-:W-:Y:S01]  /*0190*/  ISETP.GT.U32.AND.EX P0, PT, R2, RZ, PT, P0 ;  /* 0x000000ff0200720c */ /* 0x000fe20003f04100 */
[C---:B------:R-:W-:Y:S01]  /*01a0*/  VIADD R2, R0.reuse, 0x100 ;  /* 0x0000010000027836 */ /* 0x040fe20000000000 */
[----:B------:R-:W-:-:S04]  /*01b0*/  IADD3 R0, P2, PT, R0, UR4, RZ ;  /* 0x0000000400007c10 */ /* 0x000fc8000ff5e0ff */
[----:B------:R-:W-:Y:S01]  /*01c0*/  ISETP.LT.U32.AND P1, PT, R2, UR6, PT ;  /* 0x0000000602007c0c */ /* 0x000fe2000bf21070 */
[----:B------:R-:W-:Y:S01]  /*01d0*/  IMAD.X R3, RZ, RZ, UR5, P2 ;  /* 0x00000005ff037e24 */ /* 0x000fe200090e06ff */
[----:B-1----:R-:W-:Y:S02]  /*01e0*/  LEA R2, P2, R0, UR10, 0x3 ;  /* 0x0000000a00027c11 */ /* 0x002fe4000f8418ff */
[----:B------:R-:W-:Y:S02]  /*01f0*/  ISETP.GT.U32.AND.EX P1, PT, R6, RZ, PT, P1 ;  /* 0x000000ff0600720c */ /* 0x000fe40003f24110 */
[----:B------:R-:W-:Y:S01]  /*0200*/  LEA.HI.X R3, R0, UR11, R3, 0x3, P2 ;  /* 0x0000000b00037c11 */ /* 0x000fe200090f1c03 */
[----:B------:R-:W0:Y:S04]  /*0210*/  @P0 LDC.64 R4, c[0x0][0x390] ;  /* 0x0000e400ff040b82 */ /* 0x000e280000000a00 */
[----:B0-----:R0:W-:Y:S06]  /*0220*/  @P0 STG.E.64 desc[UR8][R2.64], R4 ;  /* 0x0000000402000986 */ /* 0x0011ec000c101b08 */
[----:B------:R-:W-:Y:S05]  /*0230*/  @!P1 EXIT ;  /* 0x000000000000994d */ /* 0x000fea0003800000 */
[----:B0-----:R-:W0:Y:S02]  /*0240*/  LDC.64 R4, c[0x0][0x390] ;  /* 0x0000e400ff047b82 */ /* 0x001e240000000a00 */
[----:B0-----:R-:W-:Y:S01]  /*0250*/  STG.E.64 desc[UR8][R2.64+0x800], R4 ;  /* 0x0008000402007986 */ /* 0x001fe2000c101b08 */
[----:B------:R-:W-:Y:S05]  /*0260*/  EXIT ;  /* 0x000000000000794d */ /* 0x000fea0003800000 */
.L_x_1:
[----:B------:R-:W-:-:S00]  /*0270*/  BRA `(.L_x_1) ;  /* 0xfffffffc00fc7947 */ /* 0x000fc0000383ffff */
[----:B------:R-:W-:-:S00]  /*0280*/  NOP ;  /* 0x0000000000007918 */ /* 0x000fc00000000000 */
[----:B------:R-:W-:-:S00]  /*0290*/  NOP ;  /* 0x0000000000007918 */ /* 0x000fc00000000000 */
[----:B------:R-:W-:-:S00]  /*02a0*/  NOP ;  /* 0x0000000000007918 */ /* 0x000fc00000000000 */
[----:B------:R-:W-:-:S00]  /*02b0*/  NOP ;  /* 0x0000000000007918 */ /* 0x000fc00000000000 */
[----:B------:R-:W-:-:S00]  /*02c0*/  NOP ;  /* 0x0000000000007918 */ /* 0x000fc00000000000 */
[----:B------:R-:W-:-:S00]  /*02d0*/  NOP ;  /* 0x0000000000007918 */ /* 0x000fc00000000000 */
[----:B------:R-:W-:-:S00]  /*02e0*/  NOP ;  /* 0x0000000000007918 */ /* 0x000fc00000000000 */
[----:B------:R-:W-:-:S00]  /*02f0*/  NOP ;  /* 0x0000000000007918 */ /* 0x000fc00000000000 */
.L_x_53:


//--------------------- .text._ZN3cub18CUB_300001_SM_10006detail11EmptyKernelIvEEvv --------------------------
	.section	.text._ZN3cub18CUB_300001_SM_10006detail11EmptyKernelIvEEvv,"ax",@progbits
	.align	128
        .global         _ZN3cub18CUB_300001_SM_10006detail11EmptyKernelIvEEvv
        .type           _ZN3cub18CUB_300001_SM_10006detail11EmptyKernelIvEEvv,@function
        .size           _ZN3cub18CUB_300001_SM_10006detail11EmptyKernelIvEEvv,(.L_x_54 - _ZN3cub18CUB_300001_SM_10006detail11EmptyKernelIvEEvv)
        .other          _ZN3cub18CUB_300001_SM_10006detail11EmptyKernelIvEEvv,@"STO_CUDA_ENTRY STV_DEFAULT"
_ZN3cub18CUB_300001_SM_10006detail11EmptyKernelIvEEvv:
.text._ZN3cub18CUB_300001_SM_10006detail11EmptyKernelIvEEvv:
[----:B------:R-:W-:Y:S01]  /*0000*/  LDC R1, c[0x0][0x37c] ;  /* 0x0000df00ff017b82 */ /* 0x000fe20000000800 */
[----:B------:R-:W-:Y:S05]  /*0010*/  EXIT ;  /* 0x000000000000794d */ /* 0x000fea0003800000 */
.L_x_2:
        /* <DEDUP_REMOVED lines=14> */
.L_x_54:


//--------------------- .text._Z14sqrtScaledCopyiiPKdS0_Pd --------------------------
	.section	.text._Z14sqrtScaledCopyiiPKdS0_Pd,"ax",@progbits
	.align	128
        .global         _Z14sqrtScaledCopyiiPKdS0_Pd
        .type           _Z14sqrtScaledCopyiiPKdS0_Pd,@function
        .size           _Z14sqrtScaledCopyiiPKdS0_Pd,(.L_x_51 - _Z14sqrtScaledCopyiiPKdS0_Pd)
        .other          _Z14sqrtScaledCopyiiPKdS0_Pd,@"STO_CUDA_ENTRY STV_DEFAULT"
_Z14sqrtScaledCopyiiPKdS0_Pd:
.text._Z14sqrtScaledCopyiiPKdS0_Pd:
[----:B------:R-:W-:Y:S08]  /*0000*/  LDC R1, c[0x0][0x37c] ;  /* 0x0000df00ff017b82 */ /* 0x000ff00000000800 */
[----:B------:R-:W0:Y:S01]  /*0010*/  S2UR UR4, SR_CTAID.X ;  /* 0x00000000000479c3 */ /* 0x000e220000002500 */
[----:B------:R-:W0:Y:S07]  /*0020*/  LDCU UR8, c[0x0][0x360] ;  /* 0x00006c00ff0877ac */ /* 0x000e2e0008000800 */
[----:B------:R-:W1:Y:S01]  /*0030*/  LDC R0, c[0x0][0x384] ;  /* 0x0000e100ff007b82 */ /* 0x000e620000000800 */
[----:B0-----:R-:W-:-:S06]  /*0040*/  UIMAD UR4, UR8, UR4, URZ ;  /* 0x00000004080472a4 */ /* 0x001fcc000f8e02ff */
[----:B-1----:R-:W-:-:S13]  /*0050*/  ISETP.LE.AND P0, PT, R0, UR4, PT ;  /* 0x0000000400007c0c */ /* 0x002fda000bf03270 */
[----:B------:R-:W-:Y:S05]  /*0060*/  @P0 EXIT ;  /* 0x000000000000094d */ /* 0x000fea0003800000 */
[----:B------:R-:W0:Y:S01]  /*0070*/  S2R R3, SR_TID.X ;  /* 0x0000000000037919 */ /* 0x000e220000002100 */
[----:B------:R-:W1:Y:S01]  /*0080*/  S2UR UR6, SR_CgaCtaId ;  /* 0x00000000000679c3 */ /* 0x000e620000008800 */
[----:B------:R-:W2:Y:S01]  /*0090*/  LDCU UR7, c[0x0][0x370] ;  /* 0x00006e00ff0777ac */ /* 0x000ea20008000800 */
[----:B------:R-:W-:Y:S01]  /*00a0*/  UMOV UR5, 0x400 ;  /* 0x0000040000057882 */ /* 0x000fe20000000000 */
[----:B------:R-:W3:Y:S01]  /*00b0*/  LDCU.64 UR10, c[0x0][0x358] ;  /* 0x00006b00ff0a77ac */ /* 0x000ee20008000a00 */
[----:B-1----:R-:W-:Y:S02]  /*00c0*/  ULEA UR5, UR6, UR5, 0x18 ;  /* 0x0000000506057291 */ /* 0x002fe4000f8ec0ff */
[----:B--2---:R-:W-:-:S04]  /*00d0*/  UIMAD UR6, UR8, UR7, URZ ;  /* 0x00000007080672a4 */ /* 0x004fc8000f8e02ff */
[----:B0--3--:R-:W-:-:S08]  /*00e0*/  LEA R0, R3, UR5, 0x3 ;  /* 0x0000000503007c11 */ /* 0x009fd0000f8e18ff */
.L_x_10:
[----:B0-----:R-:W0:Y:S01]  /*00f0*/  LDCU UR7, c[0x0][0x384] ;  /* 0x00007080ff0777ac */ /* 0x001e220008000800 */
[----:B------:R-:W-:Y:S01]  /*0100*/  VIADD R5, R3, UR4 ;  /* 0x0000000403057c36 */ /* 0x000fe20008000000 */
[----:B------:R-:W-:Y:S04]  /*0110*/  BSSY.RECONVERGENT B0, `(.L_x_3) ;  /* 0x000001b000007945 */ /* 0x000fe80003800200 */
[----:B0-----:R-:W-:-:S13]  /*0120*/  ISETP.GE.AND P0, PT, R5, UR7, PT ;  /* 0x0000000705007c0c */ /* 0x001fda000bf06270 */
[----:B------:R-:W-:Y:S05]  /*0130*/  @P0 BRA `(.L_x_4) ;  /* 0x0000000000600947 */ /* 0x000fea0003800000 */
[----:B------:R-:W0:Y:S02]  /*0140*/  LDC.64 R6, c[0x0][0x390] ;  /* 0x0000e400ff067b82 */ /* 0x000e240000000a00 */
[----:B0-----:R-:W-:-:S06]  /*0150*/  IMAD.WIDE R6, R5, 0x8, R6 ;  /* 0x0000000805067825 */ /* 0x001fcc00078e0206 */
[----:B------:R-:W2:Y:S01]  /*0160*/  LDG.E.64 R6, desc[UR10][R6.64] ;  /* 0x0000000a06067981 */ /* 0x000ea2000c1e1b00 */
[----:B------:R-:W-:Y:S01]  /*0170*/  IMAD.MOV.U32 R10, RZ, RZ, 0x0 ;  /* 0x00000000ff0a7424 */ /* 0x000fe200078e00ff */
[----:B------:R-:W-:Y:S01]  /*0180*/  MOV R11, 0x3fd80000 ;  /* 0x3fd80000000b7802 */ /* 0x000fe20000000f00 */
[----:B------:R-:W-:Y:S01]  /*0190*/  BSSY.RECONVERGENT B1, `(.L_x_5) ;  /* 0x0000011000017945 */ /* 0x000fe20003800200 */
[----:B--2---:R-:W0:Y:S01]  /*01a0*/  MUFU.RSQ64H R5, R7 ;  /* 0x0000000700057308 */ /* 0x004e220000001c00 */
[----:B------:R-:W-:-:S05]  /*01b0*/  VIADD R4, R7, 0xfcb00000 ;  /* 0xfcb0000007047836 */ /* 0x000fca0000000000 */
[----:B------:R-:W-:Y:S01]  /*01c0*/  ISETP.GE.U32.AND P0, PT, R4, 0x7ca00000, PT ;  /* 0x7ca000000400780c */ /* 0x000fe20003f06070 */
[----:B0-----:R-:W-:-:S08]  /*01d0*/  DMUL R8, R4, R4 ;  /* 0x0000000404087228 */ /* 0x001fd00000000000 */
[----:B------:R-:W-:-:S08]  /*01e0*/  DFMA R8, R6, -R8, 1 ;  /* 0x3ff000000608742b */ /* 0x000fd00000000808 */
[----:B------:R-:W-:Y:S02]  /*01f0*/  DFMA R10, R8, R10, 0.5 ;  /* 0x3fe00000080a742b */ /* 0x000fe4000000000a */
[----:B------:R-:W-:-:S08]  /*0200*/  DMUL R8, R4, R8 ;  /* 0x0000000804087228 */ /* 0x000fd00000000000 */
[----:B------:R-:W-:-:S08]  /*0210*/  DFMA R12, R10, R8, R4 ;  /* 0x000000080a0c722b */ /* 0x000fd00000000004 */
[----:B------:R-:W-:Y:S02]  /*0220*/  DMUL R14, R6, R12 ;  /* 0x0000000c060e7228 */ /* 0x000fe40000000000 */
[----:B------:R-:W-:Y:S02]  /*0230*/  VIADD R11, R13, 0xfff00000 ;  /* 0xfff000000d0b7836 */ /* 0x000fe40000000000 */
[----:B------:R-:W-:-:S04]  /*0240*/  IMAD.MOV.U32 R10, RZ, RZ, R12 ;  /* 0x000000ffff0a7224 */ /* 0x000fc800078e000c */
[----:B------:R-:W-:-:S08]  /*0250*/  DFMA R16, R14, -R14, R6 ;  /* 0x8000000e0e10722b */ /* 0x000fd00000000006 */
[----:B------:R-:W-:Y:S01]  /*0260*/  DFMA R8, R16, R10, R14 ;  /* 0x0000000a1008722b */ /* 0x000fe2000000000e */
[----:B------:R-:W-:Y:S10]  /*0270*/  @!P0 BRA `(.L_x_6) ;  /* 0x0000000000088947 */ /* 0x000ff40003800000 */
[----:B------:R-:W-:-:S07]  /*0280*/  MOV R2, 0x2a0 ;  /* 0x000002a000027802 */ /* 0x000fce0000000f00 */
[----:B------:R-:W-:Y:S05]  /*0290*/  CALL.REL.NOINC `($__internal_0_$__cuda_sm20_dsqrt_rn_f64_mediumpath_v1) ;  /* 0x0000000000ec7944 */ /* 0x000fea0003c00000 */
.L_x_6:
[----:B------:R-:W-:Y:S05]  /*02a0*/  BSYNC.RECONVERGENT B1 ;  /* 0x0000000000017941 */ /* 0x000fea0003800200 */
.L_x_5:
[----:B------:R0:W-:Y:S02]  /*02b0*/  STS.64 [R0], R8 ;  /* 0x0000000800007388 */ /* 0x0001e40000000a00 */
.L_x_4:
[----:B------:R-:W-:Y:S05]  /*02c0*/  BSYNC.RECONVERGENT B0 ;  /* 0x0000000000007941 */ /* 0x000fea0003800200 */
.L_x_3:
[----:B0-----:R-:W0:Y:S01]  /*02d0*/  LDC.64 R8, c[0x0][0x380] ;  /* 0x0000e000ff087b82 */ /* 0x001e220000000a00 */
[----:B------:R-:W-:Y:S01]  /*02e0*/  IMAD R2, RZ, RZ, -UR4 ;  /* 0x80000004ff027e24 */ /* 0x000fe2000f8e02ff */
[----:B------:R-:W-:Y:S04]  /*02f0*/  BSSY.RECONVERGENT B0, `(.L_x_7) ;  /* 0x000002f000007945 */ /* 0x000fe80003800200 */
[----:B0-----:R-:W-:-:S05]  /*0300*/  VIADDMNMX R9, R2, R9, UR8, PT ;  /* 0x0000000802097e46 */ /* 0x001fca000b800109 */
[----:B------:R-:W-:Y:S01]  /*0310*/  IMAD R10, R9, R8, RZ ;  /* 0x00000008090a7224 */ /* 0x000fe200078e02ff */
[----:B------:R-:W-:Y:S04]  /*0320*/  BAR.SYNC.DEFER_BLOCKING 0x0 ;  /* 0x0000000000007b1d */ /* 0x000fe80000010000 */
[----:B------:R-:W-:-:S13]  /*0330*/  ISETP.GE.AND P0, PT, R3, R10, PT ;  /* 0x0000000a0300720c */ /* 0x000fda0003f06270 */
[----:B------:R-:W-:Y:S05]  /*0340*/  @P0 BRA `(.L_x_8) ;  /* 0x0000000000a40947 */ /* 0x000fea0003800000 */
[----:B------:R-:W-:Y:S01]  /*0350*/  IABS R2, R8 ;  /* 0x0000000800027213 */ /* 0x000fe20000000000 */
[----:B------:R-:W0:Y:S01]  /*0360*/  LDC R11, c[0x0][0x380] ;  /* 0x0000e000ff0b7b82 */ /* 0x000e220000000800 */
[----:B------:R-:W-:Y:S01]  /*0370*/  IMAD.MOV.U32 R12, RZ, RZ, RZ ;  /* 0x000000ffff0c7224 */ /* 0x000fe200078e00ff */
[----:B------:R-:W-:Y:S01]  /*0380*/  ISETP.NE.AND P0, PT, R8, RZ, PT ;  /* 0x000000ff0800720c */ /* 0x000fe20003f05270 */
[----:B------:R-:W1:Y:S05]  /*0390*/  I2F.RP R9, R2 ;  /* 0x0000000200097306 */ /* 0x000e6a0000209400 */
[----:B------:R-:W2:Y:S08]  /*03a0*/  LDC.64 R4, c[0x0][0x398] ;  /* 0x0000e600ff047b82 */ /* 0x000eb00000000a00 */
[----:B------:R-:W3:Y:S01]  /*03b0*/  LDC.64 R6, c[0x0][0x388] ;  /* 0x0000e200ff067b82 */ /* 0x000ee20000000a00 */
[----:B-1----:R-:W1:Y:S02]  /*03c0*/  MUFU.RCP R9, R9 ;  /* 0x0000000900097308 */ /* 0x002e640000001000 */
[----:B-1----:R-:W-:-:S06]  /*03d0*/  IADD3 R14, PT, PT, R9, 0xffffffe, RZ ;  /* 0x0ffffffe090e7810 */ /* 0x002fcc0007ffe0ff */
[----:B------:R1:W4:Y:S02]  /*03e0*/  F2I.FTZ.U32.TRUNC.NTZ R13, R14 ;  /* 0x0000000e000d7305 */ /* 0x000324000021f000 */
[----:B-1----:R-:W-:Y:S01]  /*03f0*/  LOP3.LUT R14, RZ, R8, RZ, 0x33, !PT ;  /* 0x00000008ff0e7212 */ /* 0x002fe200078e33ff */
[----:B----4-:R-:W-:-:S04]  /*0400*/  IMAD.MOV R15, RZ, RZ, -R13 ;  /* 0x000000ffff0f7224 */ /* 0x010fc800078e0a0d */
[----:B------:R-:W-:-:S04]  /*0410*/  IMAD R15, R15, R2, RZ ;  /* 0x000000020f0f7224 */ /* 0x000fc800078e02ff */
[----:B------:R-:W-:Y:S01]  /*0420*/  IMAD.HI.U32 R12, R13, R15, R12 ;  /* 0x0000000f0d0c7227 */ /* 0x000fe200078e000c */
[----:B------:R-:W-:-:S03]  /*0430*/  MOV R15, R3 ;  /* 0x00000003000f7202 */ /* 0x000fc60000000f00 */
[----:B0-23--:R-:W-:-:S07]  /*0440*/  IMAD R13, R8, UR4, R3 ;  /* 0x00000004080d7c24 */ /* 0x00dfce000f8e0203 */
.L_x_9:
[----:B0-----:R-:W-:-:S06]  /*0450*/  IMAD.WIDE R8, R13, 0x8, R6 ;  /* 0x000000080d087825 */ /* 0x001fcc00078e0206 */
[----:B------:R-:W2:Y:S01]  /*0460*/  LDG.E.64 R8, desc[UR10][R8.64] ;  /* 0x0000000a08087981 */ /* 0x000ea2000c1e1b00 */
[----:B------:R-:W-:Y:S02]  /*0470*/  IABS R17, R15 ;  /* 0x0000000f00117213 */ /* 0x000fe40000000000 */
[----:B------:R-:W-:-:S03]  /*0480*/  IABS R20, R11 ;  /* 0x0000000b00147213 */ /* 0x000fc60000000000 */
[----:B------:R-:W-:-:S04]  /*0490*/  IMAD.HI.U32 R16, R12, R17, RZ ;  /* 0x000000110c107227 */ /* 0x000fc800078e00ff */
[----:B------:R-:W-:-:S04]  /*04a0*/  IMAD.MOV R18, RZ, RZ, -R16 ;  /* 0x000000ffff127224 */ /* 0x000fc800078e0a10 */
[----:B------:R-:W-:-:S05]  /*04b0*/  IMAD R17, R20, R18, R17 ;  /* 0x0000001214117224 */ /* 0x000fca00078e0211 */
[----:B------:R-:W-:-:S13]  /*04c0*/  ISETP.GT.U32.AND P2, PT, R2, R17, PT ;  /* 0x000000110200720c */ /* 0x000fda0003f44070 */
[----:B------:R-:W-:Y:S01]  /*04d0*/  @!P2 IMAD.IADD R17, R17, 0x1, -R20 ;  /* 0x000000011111a824 */ /* 0x000fe200078e0a14 */
[----:B------:R-:W-:-:S04]  /*04e0*/  @!P2 IADD3 R16, PT, PT, R16, 0x1, RZ ;  /* 0x000000011010a810 */ /* 0x000fc80007ffe0ff */
[----:B------:R-:W-:Y:S02]  /*04f0*/  ISETP.GE.U32.AND P1, PT, R17, R2, PT ;  /* 0x000000021100720c */ /* 0x000fe40003f26070 */
[C---:B------:R-:W-:Y:S02]  /*0500*/  LOP3.LUT R17, R15.reuse, R11, RZ, 0x3c, !PT ;  /* 0x0000000b0f117212 */ /* 0x040fe400078e3cff */
[----:B------:R-:W-:Y:S02]  /*0510*/  IADD3 R15, PT, PT, R15, UR8, RZ ;  /* 0x000000080f0f7c10 */ /* 0x000fe4000fffe0ff */
[----:B------:R-:W-:-:S07]  /*0520*/  ISETP.GE.AND P3, PT, R17, RZ, PT ;  /* 0x000000ff1100720c */ /* 0x000fce0003f66270 */
[----:B------:R-:W-:Y:S01]  /*0530*/  @P1 VIADD R16, R16, 0x1 ;  /* 0x0000000110101836 */ /* 0x000fe20000000000 */
[----:B------:R-:W-:-:S05]  /*0540*/  ISETP.GE.AND P1, PT, R15, R10, PT ;  /* 0x0000000a0f00720c */ /* 0x000fca0003f26270 */
[----:B------:R-:W-:-:S05]  /*0550*/  @!P3 IMAD.MOV R16, RZ, RZ, -R16 ;  /* 0x000000ffff10b224 */ /* 0x000fca00078e0a10 */
[----:B------:R-:W-:-:S04]  /*0560*/  SEL R16, R14, R16, !P0 ;  /* 0x000000100e107207 */ /* 0x000fc80004000000 */
[----:B------:R-:W-:-:S05]  /*0570*/  LEA R18, R16, UR5, 0x3 ;  /* 0x0000000510127c11 */ /* 0x000fca000f8e18ff */
[----:B------:R-:W2:Y:S02]  /*0580*/  LDS.64 R16, [R18] ;  /* 0x0000000012107984 */ /* 0x000ea40000000a00 */
[----:B--2---:R-:W-:Y:S01]  /*0590*/  DMUL R8, R16, R8 ;  /* 0x0000000810087228 */ /* 0x004fe20000000000 */
[----:B------:R-:W-:-:S04]  /*05a0*/  IMAD.WIDE R16, R13, 0x8, R4 ;  /* 0x000000080d107825 */ /* 0x000fc800078e0204 */
[----:B------:R-:W-:Y:S02]  /*05b0*/  VIADD R13, R13, UR8 ;  /* 0x000000080d0d7c36 */ /* 0x000fe40008000000 */
[----:B------:R0:W-:Y:S01]  /*05c0*/  STG.E.64 desc[UR10][R16.64], R8 ;  /* 0x0000000810007986 */ /* 0x0001e2000c101b0a */
[----:B------:R-:W-:Y:S05]  /*05d0*/  @!P1 BRA `(.L_x_9) ;  /* 0xfffffffc009c9947 */ /* 0x000fea000383ffff */
.L_x_8:
[----:B------:R-:W-:Y:S05]  /*05e0*/  BSYNC.RECONVERGENT B0 ;  /* 0x0000000000007941 */ /* 0x000fea0003800200 */
.L_x_7:
[----:B------:R-:W1:Y:S01]  /*05f0*/  LDCU UR7, c[0x0][0x384] ;  /* 0x00007080ff0777ac */ /* 0x000e620008000800 */
[----:B------:R-:W-:-:S04]  /*0600*/  UIADD3 UR4, UPT, UPT, UR6, UR4, URZ ;  /* 0x0000000406047290 */ /* 0x000fc8000fffe0ff */
[----:B-1----:R-:W-:Y:S01]  /*0610*/  UISETP.GE.AND UP0, UPT, UR4, UR7, UPT ;  /* 0x000000070400728c */ /* 0x002fe2000bf06270 */
[----:B------:R-:W-:Y:S08]  /*0620*/  BAR.SYNC.DEFER_BLOCKING 0x0 ;  /* 0x0000000000007b1d */ /* 0x000ff00000010000 */
[----:B------:R-:W-:Y:S05]  /*0630*/  BRA.U !UP0, `(.L_x_10) ;  /* 0xfffffff908ac7547 */ /* 0x000fea000b83ffff */
[----:B------:R-:W-:Y:S05]  /*0640*/  EXIT ;  /* 0x000000000000794d */ /* 0x000fea0003800000 */
        .weak           $__internal_0_$__cuda_sm20_dsqrt_rn_f64_mediumpath_v1
        .type           $__internal_0_$__cuda_sm20_dsqrt_rn_f64_mediumpath_v1,@function
        .size           $__internal_0_$__cuda_sm20_dsqrt_rn_f64_mediumpath_v1,(.L_x_51 - $__internal_0_$__cuda_sm20_dsqrt_rn_f64_mediumpath_v1)
$__internal_0_$__cuda_sm20_dsqrt_rn_f64_mediumpath_v1:
[----:B------:R-:W-:Y:S01]  /*0650*/  ISETP.GE.U32.AND P0, PT, R4, -0x3400000, PT ;  /* 0xfcc000000400780c */ /* 0x000fe20003f06070 */
[----:B------:R-:W-:Y:S01]  /*0660*/  BSSY.RECONVERGENT B2, `(.L_x_11) ;  /* 0x0000026000027945 */ /* 0x000fe20003800200 */
[----:B------:R-:W-:Y:S01]  /*0670*/  IMAD.MOV.U32 R10, RZ, RZ, R12 ;  /* 0x000000ffff0a7224 */ /* 0x000fe200078e000c */
[----:B------:R-:W-:Y:S01]  /*0680*/  MOV R4, R16 ;  /* 0x0000001000047202 */ /* 0x000fe20000000f00 */
[----:B------:R-:W-:-:S09]  /*0690*/  IMAD.MOV.U32 R5, RZ, RZ, R17 ;  /* 0x000000ffff057224 */ /* 0x000fd200078e0011 */
[----:B------:R-:W-:Y:S05]  /*06a0*/  @!P0 BRA `(.L_x_12) ;  /* 0x0000000000208947 */ /* 0x000fea0003800000 */
[----:B------:R-:W-:-:S10]  /*06b0*/  DFMA.RM R4, R4, R10, R14 ;  /* 0x0000000a0404722b */ /* 0x000fd4000000400e */
[----:B------:R-:W-:-:S05]  /*06c0*/  IADD3 R8, P0, PT, R4, 0x1, RZ ;  /* 0x0000000104087810 */ /* 0x000fca0007f1e0ff */
[----:B------:R-:W-:-:S06]  /*06d0*/  IMAD.X R9, RZ, RZ, R5, P0 ;  /* 0x000000ffff097224 */ /* 0x000fcc00000e0605 */
[----:B------:R-:W-:-:S08]  /*06e0*/  DFMA.RP R6, -R4, R8, R6 ;  /* 0x000000080406722b */ /* 0x000fd00000008106 */
[----:B------:R-:W-:-:S06]  /*06f0*/  DSETP.GT.AND P0, PT, R6, RZ, PT ;  /* 0x000000ff0600722a */ /* 0x000fcc0003f04000 */
[----:B------:R-:W-:Y:S02]  /*0700*/  FSEL R4, R8, R4, P0 ;  /* 0x0000000408047208 */ /* 0x000fe40000000000 */
[----:B------:R-:W-:Y:S01]  /*0710*/  FSEL R5, R9, R5, P0 ;  /* 0x0000000509057208 */ /* 0x000fe20000000000 */
[----:B------:R-:W-:Y:S06]  /*0720*/  BRA `(.L_x_13) ;  /* 0x0000000000647947 */ /* 0x000fec0003800000 */
.L_x_12:
[----:B------:R-:W-:-:S14]  /*0730*/  DSETP.NE.AND P0, PT, R6, RZ, PT ;  /* 0x000000ff0600722a */ /* 0x000fdc0003f05000 */
[----:B------:R-:W-:Y:S05]  /*0740*/  @!P0 BRA `(.L_x_14) ;  /* 0x0000000000588947 */ /* 0x000fea0003800000 */
[----:B------:R-:W-:-:S13]  /*0750*/  ISETP.GE.AND P0, PT, R7, RZ, PT ;  /* 0x000000ff0700720c */ /* 0x000fda0003f06270 */
[----:B------:R-:W-:Y:S01]  /*0760*/  @!P0 MOV R4, 0x0 ;  /* 0x0000000000048802 */ /* 0x000fe20000000f00 */
[----:B------:R-:W-:Y:S01]  /*0770*/  @!P0 IMAD.MOV.U32 R5, RZ, RZ, -0x80000 ;  /* 0xfff80000ff058424 */ /* 0x000fe200078e00ff */
[----:B------:R-:W-:Y:S06]  /*0780*/  @!P0 BRA `(.L_x_13) ;  /* 0x00000000004c8947 */ /* 0x000fec0003800000 */
[----:B------:R-:W-:-:S13]  /*0790*/  ISETP.GT.AND P0, PT, R7, 0x7fefffff, PT ;  /* 0x7fefffff0700780c */ /* 0x000fda0003f04270 */
[----:B------:R-:W-:Y:S05]  /*07a0*/  @P0 BRA `(.L_x_14) ;  /* 0x0000000000400947 */ /* 0x000fea0003800000 */
[----:B------:R-:W-:Y:S01]  /*07b0*/  DMUL R4, R6, 8.11296384146066816958e+31 ;  /* 0x4690000006047828 */ /* 0x000fe20000000000 */
[----:B------:R-:W-:Y:S01]  /*07c0*/  MOV R10, 0x0 ;  /* 0x00000000000a7802 */ /* 0x000fe20000000f00 */
[----:B------:R-:W-:Y:S02]  /*07d0*/  IMAD.MOV.U32 R6, RZ, RZ, RZ ;  /* 0x000000ffff067224 */ /* 0x000fe400078e00ff */
[----:B------:R-:W-:Y:S02]  /*07e0*/  IMAD.MOV.U32 R11, RZ, RZ, 0x3fd80000 ;  /* 0x3fd80000ff0b7424 */ /* 0x000fe400078e00ff */
[----:B------:R-:W0:Y:S02]  /*07f0*/  MUFU.RSQ64H R7, R5 ;  /* 0x0000000500077308 */ /* 0x000e240000001c00 */
[----:B0-----:R-:W-:-:S08]  /*0800*/  DMUL R8, R6, R6 ;  /* 0x0000000606087228 */ /* 0x001fd00000000000 */
[----:B------:R-:W-:-:S08]  /*0810*/  DFMA R8, R4, -R8, 1 ;  /* 0x3ff000000408742b */ /* 0x000fd00000000808 */
[----:B------:R-:W-:Y:S02]  /*0820*/  DFMA R10, R8, R10, 0.5 ;  /* 0x3fe00000080a742b */ /* 0x000fe4000000000a */
[----:B------:R-:W-:-:S08]  /*0830*/  DMUL R8, R6, R8 ;  /* 0x0000000806087228 */ /* 0x000fd00000000000 */
[----:B------:R-:W-:-:S08]  /*0840*/  DFMA R8, R10, R8, R6 ;  /* 0x000000080a08722b */ /* 0x000fd00000000006 */
[----:B------:R-:W-:Y:S02]  /*0850*/  DMUL R6, R4, R8 ;  /* 0x0000000804067228 */ /* 0x000fe40000000000 */
[----:B------:R-:W-:-:S06]  /*0860*/  VIADD R9, R9, 0xfff00000 ;  /* 0xfff0000009097836 */ /* 0x000fcc0000000000 */
[----:B------:R-:W-:-:S08]  /*0870*/  DFMA R10, R6, -R6, R4 ;  /* 0x80000006060a722b */ /* 0x000fd00000000004 */
[----:B------:R-:W-:-:S10]  /*0880*/  DFMA R4, R8, R10, R6 ;  /* 0x0000000a0804722b */ /* 0x000fd40000000006 */
[----:B------:R-:W-:Y:S01]  /*0890*/  IADD3 R5, PT, PT, R5, -0x3500000, RZ ;  /* 0xfcb0000005057810 */ /* 0x000fe20007ffe0ff */
[----:B------:R-:W-:Y:S06]  /*08a0*/  BRA `(.L_x_13) ;  /* 0x0000000000047947 */ /* 0x000fec0003800000 */
.L_x_14:
[----:B------:R-:W-:-:S11]  /*08b0*/  DADD R4, R6, R6 ;  /* 0x0000000006047229 */ /* 0x000fd60000000006 */
.L_x_13:
[----:B------:R-:W-:Y:S05]  /*08c0*/  BSYNC.RECONVERGENT B2 ;  /* 0x0000000000027941 */ /* 0x000fea0003800200 */
.L_x_11:
[----:B------:R-:W-:Y:S01]  /*08d0*/  IMAD.MOV.U32 R8, RZ, RZ, R4 ;  /* 0x000000ffff087224 */ /* 0x000fe200078e0004 */
[----:B------:R-:W-:Y:S01]  /*08e0*/  MOV R4, R2 ;  /* 0x0000000200047202 */ /* 0x000fe20000000f00 */
[----:B------:R-:W-:Y:S02]  /*08f0*/  IMAD.MOV.U32 R9, RZ, RZ, R5 ;  /* 0x000000ffff097224 */ /* 0x000fe400078e0005 */
[----:B------:R-:W-:-:S04]  /*0900*/  IMAD.MOV.U32 R5, RZ, RZ, 0x0 ;  /* 0x00000000ff057424 */ /* 0x000fc800078e00ff */
[----:B------:R-:W-:Y:S05]  /*0910*/  RET.REL.NODEC R4 `(_Z14sqrtScaledCopyiiPKdS0_Pd) ;  /* 0xfffffff404b87950 */ /* 0x000fea0003c3ffff */
.L_x_15:
        /* <DEDUP_REMOVED lines=14> */
.L_x_51:


//--------------------- .text._Z10sumColumnsiiPKdPd --------------------------
	.section	.text._Z10sumColumnsiiPKdPd,"ax",@progbits
	.align	128
        .global         _Z10sumColumnsiiPKdPd
        .type           _Z10sumColumnsiiPKdPd,@function
        .size           _Z10sumColumnsiiPKdPd,(.L_x_56 - _Z10sumColumnsiiPKdPd)
        .other          _Z10sumColumnsiiPKdPd,@"STO_CUDA_ENTRY STV_DEFAULT"
_Z10sumColumnsiiPKdPd:
.text._Z10sumColumnsiiPKdPd:
[----:B------:R-:W-:Y:S01]  /*0000*/  LDC R1, c[0x0][0x37c] ;  /* 0x0000df00ff017b82 */ /* 0x000fe20000000800 */
[----:B------:R-:W0:Y:S07]  /*0010*/  S2R R0, SR_TID.X ;  /* 0x0000000000007919 */ /* 0x000e2e0000002100 */
[----:B------:R-:W0:Y:S08]  /*0020*/  S2UR UR4, SR_CTAID.X ;  /* 0x00000000000479c3 */ /* 0x000e300000002500 */
[----:B------:R-:W0:Y:S08]  /*0030*/  LDC R3, c[0x0][0x360] ;  /* 0x0000d800ff037b82 */ /* 0x000e300000000800 */
[----:B------:R-:W1:Y:S01]  /*0040*/  LDC R25, c[0x0][0x380] ;  /* 0x0000e000ff197b82 */ /* 0x000e620000000800 */
[----:B0-----:R-:W-:-:S05]  /*0050*/  IMAD R0, R3, UR4, R0 ;  /* 0x0000000403007c24 */ /* 0x001fca000f8e0200 */
[----:B-1----:R-:W-:-:S13]  /*0060*/  ISETP.GE.AND P0, PT, R0, R25, PT ;  /* 0x000000190000720c */ /* 0x002fda0003f06270 */
[----:B------:R-:W-:Y:S05]  /*0070*/  @P0 EXIT ;  /* 0x000000000000094d */ /* 0x000fea0003800000 */
[----:B------:R-:W0:Y:S01]  /*0080*/  LDCU UR5, c[0x0][0x384] ;  /* 0x00007080ff0577ac */ /* 0x000e220008000800 */
[----:B------:R-:W-:Y:S01]  /*0090*/  CS2R R10, SRZ ;  /* 0x00000000000a7805 */ /* 0x000fe2000001ff00 */
[----:B------:R-:W1:Y:S01]  /*00a0*/  LDCU.64 UR8, c[0x0][0x358] ;  /* 0x00006b00ff0877ac */ /* 0x000e620008000a00 */
[----:B0-----:R-:W-:-:S09]  /*00b0*/  UISETP.GE.AND UP0, UPT, UR5, 0x1, UPT ;  /* 0x000000010500788c */ /* 0x001fd2000bf06270 */
[----:B-1----:R-:W-:Y:S05]  /*00c0*/  BRA.U !UP0, `(.L_x_16) ;  /* 0x0000000508f87547 */ /* 0x002fea000b800000 */
[----:B------:R-:W-:Y:S01]  /*00d0*/  UISETP.GE.U32.AND UP1, UPT, UR5, 0x10, UPT ;  /* 0x000000100500788c */ /* 0x000fe2000bf26070 */
[----:B------:R-:W-:Y:S01]  /*00e0*/  CS2R R10, SRZ ;  /* 0x00000000000a7805 */ /* 0x000fe2000001ff00 */
[----:B------:R-:W-:Y:S01]  /*00f0*/  ULOP3.LUT UR6, UR5, 0xf, URZ, 0xc0, !UPT ;  /* 0x0000000f05067892 */ /* 0x000fe2000f8ec0ff */
[----:B------:R-:W-:-:S03]  /*0100*/  UMOV UR4, URZ ;  /* 0x000000ff00047c82 */ /* 0x000fc60008000000 */
[----:B------:R-:W-:-:S03]  /*0110*/  UISETP.NE.AND UP0, UPT, UR6, URZ, UPT ;  /* 0x000000ff0600728c */ /* 0x000fc6000bf05270 */
[----:B------:R-:W-:Y:S08]  /*0120*/  BRA.U !UP1, `(.L_x_17) ;  /* 0x0000000109e47547 */ /* 0x000ff0000b800000 */
[----:B------:R-:W-:Y:S01]  /*0130*/  ULOP3.LUT UR4, UR5, 0x7ffffff0, URZ, 0xc0, !UPT ;  /* 0x7ffffff005047892 */ /* 0x000fe2000f8ec0ff */
[----:B------:R-:W-:Y:S02]  /*0140*/  MOV R24, R0 ;  /* 0x0000000000187202 */ /* 0x000fe40000000f00 */
[----:B------:R-:W-:Y:S01]  /*0150*/  CS2R R10, SRZ ;  /* 0x00000000000a7805 */ /* 0x000fe2000001ff00 */
[----:B------:R-:W-:-:S12]  /*0160*/  UIADD3 UR7, UPT, UPT, -UR4, URZ, URZ ;  /* 0x000000ff04077290 */ /* 0x000fd8000fffe1ff */
.L_x_18:
[----:B------:R-:W0:Y:S02]  /*0170*/  LDC.64 R2, c[0x0][0x388] ;  /* 0x0000e200ff027b82 */ /* 0x000e240000000a00 */
[----:B0-----:R-:W-:-:S05]  /*0180*/  IMAD.WIDE R2, R24, 0x8, R2 ;  /* 0x0000000818027825 */ /* 0x001fca00078e0202 */
[----:B------:R-:W2:Y:S01]  /*0190*/  LDG.E.64.CONSTANT R12, desc[UR8][R2.64] ;  /* 0x00000008020c7981 */ /* 0x000ea2000c1e9b00 */
[----:B------:R-:W-:-:S05]  /*01a0*/  IMAD.WIDE R14, R25, 0x8, R2 ;  /* 0x00000008190e7825 */ /* 0x000fca00078e0202 */
[----:B------:R-:W3:Y:S01]  /*01b0*/  LDG.E.64.CONSTANT R20, desc[UR8][R14.64] ;  /* 0x000000080e147981 */ /* 0x000ee2000c1e9b00 */
[----:B------:R-:W-:-:S05]  /*01c0*/  IMAD.WIDE R22, R25, 0x8, R14 ;  /* 0x0000000819167825 */ /* 0x000fca00078e020e */
[----:B------:R-:W4:Y:S01]  /*01d0*/  LDG.E.64.CONSTANT R18, desc[UR8][R22.64] ;  /* 0x0000000816127981 */ /* 0x000f22000c1e9b00 */
[----:B------:R-:W-:-:S05]  /*01e0*/  IMAD.WIDE R26, R25, 0x8, R22 ;  /* 0x00000008191a7825 */ /* 0x000fca00078e0216 */
[----:B------:R-:W5:Y:S01]  /*01f0*/  LDG.E.64.CONSTANT R8, desc[UR8][R26.64] ;  /* 0x000000081a087981 */ /* 0x000f62000c1e9b00 */
[----:B------:R-:W-:-:S05]  /*0200*/  IMAD.WIDE R28, R25, 0x8, R26 ;  /* 0x00000008191c7825 */ /* 0x000fca00078e021a */
[----:B------:R0:W5:Y:S02]  /*0210*/  LDG.E.64.CONSTANT R6, desc[UR8][R28.64] ;  /* 0x000000081c067981 */ /* 0x000164000c1e9b00 */
[----:B0-----:R-:W-:-:S05]  /*0220*/  IMAD.WIDE R28, R25, 0x8, R28 ;  /* 0x00000008191c7825 */ /* 0x001fca00078e021c */
[----:B------:R-:W5:Y:S01]  /*0230*/  LDG.E.64.CONSTANT R4, desc[UR8][R28.64] ;  /* 0x000000081c047981 */ /* 0x000f62000c1e9b00 */
[----:B------:R-:W-:-:S05]  /*0240*/  IMAD.WIDE R16, R25, 0x8, R28 ;  /* 0x0000000819107825 */ /* 0x000fca00078e021c */
[----:B------:R-:W5:Y:S01]  /*0250*/  LDG.E.64.CONSTANT R2, desc[UR8][R16.64] ;  /* 0x0000000810027981 */ /* 0x000f62000c1e9b00 */
[----:B------:R-:W-:-:S04]  /*0260*/  IMAD.WIDE R14, R25, 0x8, R16 ;  /* 0x00000008190e7825 */ /* 0x000fc800078e0210 */
[C---:B------:R-:W-:Y:S01]  /*0270*/  IMAD.WIDE R22, R25.reuse, 0x8, R14 ;  /* 0x0000000819167825 */ /* 0x040fe200078e020e */
[----:B------:R-:W5:Y:S04]  /*0280*/  LDG.E.64.CONSTANT R16, desc[UR8][R14.64] ;  /* 0x000000080e107981 */ /* 0x000f68000c1e9b00 */
[----:B------:R0:W5:Y:S02]  /*0290*/  LDG.E.64.CONSTANT R14, desc[UR8][R22.64] ;  /* 0x00000008160e7981 */ /* 0x000164000c1e9b00 */
[----:B0-----:R-:W-:-:S04]  /*02a0*/  IMAD.WIDE R22, R25, 0x8, R22 ;  /* 0x0000000819167825 */ /* 0x001fc800078e0216 */
[C---:B------:R-:W-:Y:S01]  /*02b0*/  IMAD.WIDE R26, R25.reuse, 0x8, R22 ;  /* 0x00000008191a7825 */ /* 0x040fe200078e0216 */
[----:B--2---:R-:W-:Y:S01]  /*02c0*/  DADD R10, R12, R10 ;  /* 0x000000000c0a7229 */ /* 0x004fe2000000000a */
[----:B------:R-:W2:Y:S07]  /*02d0*/  LDG.E.64.CONSTANT R12, desc[UR8][R22.64] ;  /* 0x00000008160c7981 */ /* 0x000eae000c1e9b00 */
[----:B---3--:R-:W-:Y:S02]  /*02e0*/  DADD R20, R10, R20 ;  /* 0x000000000a147229 */ /* 0x008fe40000000014 */
[----:B------:R0:W3:Y:S06]  /*02f0*/  LDG.E.64.CONSTANT R10, desc[UR8][R26.64] ;  /* 0x000000081a0a7981 */ /* 0x0000ec000c1e9b00 */
[----:B----4-:R-:W-:Y:S01]  /*0300*/  DADD R18, R20, R18 ;  /* 0x0000000014127229 */ /* 0x010fe20000000012 */
[----:B0-----:R-:W-:-:S05]  /*0310*/  IMAD.WIDE R26, R25, 0x8, R26 ;  /* 0x00000008191a7825 */ /* 0x001fca00078e021a */
[----:B------:R-:W4:Y:S01]  /*0320*/  LDG.E.64.CONSTANT R20, desc[UR8][R26.64] ;  /* 0x000000081a147981 */ /* 0x000f22000c1e9b00 */
[----:B------:R-:W-:Y:S01]  /*0330*/  IMAD.WIDE R22, R25, 0x8, R26 ;  /* 0x0000000819167825 */ /* 0x000fe200078e021a */
[----:B-----5:R-:W-:-:S04]  /*0340*/  DADD R18, R18, R8 ;  /* 0x0000000012127229 */ /* 0x020fc80000000008 */
[----:B------:R-:W5:Y:S01]  /*0350*/  LDG.E.64.CONSTANT R8, desc[UR8][R22.64] ;  /* 0x0000000816087981 */ /* 0x000f62000c1e9b00 */
[----:B------:R-:W-:-:S03]  /*0360*/  IMAD.WIDE R28, R25, 0x8, R22 ;  /* 0x00000008191c7825 */ /* 0x000fc600078e0216 */
[----:B------:R-:W-:Y:S02]  /*0370*/  DADD R18, R18, R6 ;  /* 0x0000000012127229 */ /* 0x000fe40000000006 */
[----:B------:R0:W5:Y:S06]  /*0380*/  LDG.E.64.CONSTANT R6, desc[UR8][R28.64] ;  /* 0x000000081c067981 */ /* 0x00016c000c1e9b00 */
[----:B------:R-:W-:Y:S01]  /*0390*/  DADD R18, R18, R4 ;  /* 0x0000000012127229 */ /* 0x000fe20000000004 */
[----:B0-----:R-:W-:-:S05]  /*03a0*/  IMAD.WIDE R28, R25, 0x8, R28 ;  /* 0x00000008191c7825 */ /* 0x001fca00078e021c */
[----:B------:R-:W5:Y:S01]  /*03b0*/  LDG.E.64.CONSTANT R4, desc[UR8][R28.64] ;  /* 0x000000081c047981 */ /* 0x000f62000c1e9b00 */
[----:B------:R-:W-:-:S06]  /*03c0*/  IMAD.WIDE R26, R25, 0x8, R28 ;  /* 0x00000008191a7825 */ /* 0x000fcc00078e021c */
[----:B------:R-:W5:Y:S01]  /*03d0*/  LDG.E.64.CONSTANT R26, desc[UR8][R26.64] ;  /* 0x000000081a1a7981 */ /* 0x000f62000c1e9b00 */
[----:B------:R-:W-:Y:S01]  /*03e0*/  DADD R2, R18, R2 ;  /* 0x0000000012027229 */ /* 0x000fe20000000002 */
[----:B------:R-:W-:Y:S01]  /*03f0*/  UIADD3 UR7, UPT, UPT, UR7, 0x10, URZ ;  /* 0x0000001007077890 */ /* 0x000fe2000fffe0ff */
[----:B------:R-:W-:-:S03]  /*0400*/  LEA R24, R25, R24, 0x4 ;  /* 0x0000001819187211 */ /* 0x000fc600078e20ff */
[----:B------:R-:W-:-:S03]  /*0410*/  UISETP.NE.AND UP1, UPT, UR7, URZ, UPT ;  /* 0x000000ff0700728c */ /* 0x000fc6000bf25270 */
[----:B------:R-:W-:-:S08]  /*0420*/  DADD R2, R2, R16 ;  /* 0x0000000002027229 */ /* 0x000fd00000000010 */
[----:B------:R-:W-:-:S08]  /*0430*/  DADD R2, R2, R14 ;  /* 0x0000000002027229 */ /* 0x000fd0000000000e */
[----:B--2---:R-:W-:-:S08]  /*0440*/  DADD R2, R2, R12 ;  /* 0x0000000002027229 */ /* 0x004fd0000000000c */
[----:B---3--:R-:W-:-:S08]  /*0450*/  DADD R2, R2, R10 ;  /* 0x0000000002027229 */ /* 0x008fd0000000000a */
[----:B----4-:R-:W-:-:S08]  /*0460*/  DADD R2, R2, R20 ;  /* 0x0000000002027229 */ /* 0x010fd00000000014 */
[----:B-----5:R-:W-:-:S08]  /*0470*/  DADD R2, R2, R8 ;  /* 0x0000000002027229 */ /* 0x020fd00000000008 */
[----:B------:R-:W-:-:S08]  /*0480*/  DADD R2, R2, R6 ;  /* 0x0000000002027229 */ /* 0x000fd00000000006 */
[----:B------:R-:W-:-:S08]  /*0490*/  DADD R2, R2, R4 ;  /* 0x0000000002027229 */ /* 0x000fd00000000004 */
[----:B------:R-:W-:Y:S01]  /*04a0*/  DADD R10, R2, R26 ;  /* 0x00000000020a7229 */ /* 0x000fe2000000001a */
[----:B------:R-:W-:Y:S10]  /*04b0*/  BRA.U UP1, `(.L_x_18) ;  /* 0xfffffffd012c7547 */ /* 0x000ff4000b83ffff */
.L_x_17:
[----:B------:R-:W-:Y:S05]  /*04c0*/  BRA.U !UP0, `(.L_x_16) ;  /* 0x0000000108f87547 */ /* 0x000fea000b800000 */
[----:B------:R-:W-:Y:S02]  /*04d0*/  UISETP.GE.U32.AND UP0, UPT, UR6, 0x8, UPT ;  /* 0x000000080600788c */ /* 0x000fe4000bf06070 */
[----:B------:R-:W-:-:S04]  /*04e0*/  ULOP3.LUT UR7, UR5, 0x7, URZ, 0xc0, !UPT ;  /* 0x0000000705077892 */ /* 0x000fc8000f8ec0ff */
[----:B------:R-:W-:-:S03]  /*04f0*/  UISETP.NE.AND UP1, UPT, UR7, URZ, UPT ;  /* 0x000000ff0700728c */ /* 0x000fc6000bf25270 */
[----:B------:R-:W-:Y:S08]  /*0500*/  BRA.U !UP0, `(.L_x_19) ;  /* 0x00000001086c7547 */ /* 0x000ff0000b800000 */
[----:B------:R-:W0:Y:S01]  /*0510*/  LDC.64 R12, c[0x0][0x388] ;  /* 0x0000e200ff0c7b82 */ /* 0x000e220000000a00 */
[----:B------:R-:W-:-:S04]  /*0520*/  IMAD R3, R25, UR4, R0 ;  /* 0x0000000419037c24 */ /* 0x000fc8000f8e0200 */
        /* <DEDUP_REMOVED lines=14> */
[----:B------:R-:W-:-:S05]  /*0610*/  IMAD.WIDE R20, R25, 0x8, R12 ;  /* 0x0000000819147825 */ /* 0x000fca00078e020c */
[----:B------:R-:W5:Y:S01]  /*0620*/  LDG.E.64.CONSTANT R12, desc[UR8][R20.64] ;  /* 0x00000008140c7981 */ /* 0x000f62000c1e9b00 */
[----:B------:R-:W-:Y:S01]  /*0630*/  UIADD3 UR4, UPT, UPT, UR4, 0x8, URZ ;  /* 0x0000000804047890 */ /* 0x000fe2000fffe0ff */
[----:B--2---:R-:W-:-:S08]  /*0640*/  DADD R2, R10, R2 ;  /* 0x000000000a027229 */ /* 0x004fd00000000002 */
[----:B---3--:R-:W-:-:S08]  /*0650*/  DADD R2, R2, R4 ;  /* 0x0000000002027229 */ /* 0x008fd00000000004 */
[----:B----4-:R-:W-:-:S08]  /*0660*/  DADD R2, R2, R6 ;  /* 0x0000000002027229 */ /* 0x010fd00000000006 */
[----:B-----5:R-:W-:-:S08]  /*0670*/  DADD R2, R2, R8 ;  /* 0x0000000002027229 */ /* 0x020fd00000000008 */
[----:B------:R-:W-:-:S08]  /*0680*/  DADD R2, R2, R18 ;  /* 0x0000000002027229 */ /* 0x000fd00000000012 */
[----:B------:R-:W-:-:S08]  /*0690*/  DADD R2, R2, R16 ;  /* 0x0000000002027229 */ /* 0x000fd00000000010 */
[----:B------:R-:W-:-:S08]  /*06a0*/  DADD R2, R2, R14 ;  /* 0x0000000002027229 */ /* 0x000fd0000000000e */
[----:B------:R-:W-:-:S11]  /*06b0*/  DADD R10, R2, R12 ;  /* 0x00000000020a7229 */ /* 0x000fd6000000000c */
.L_x_19:
        /* <DEDUP_REMOVED lines=13> */
[----:B------:R-:W-:-:S06]  /*0790*/  IMAD.WIDE R16, R25, 0x8, R12 ;  /* 0x0000000819107825 */ /* 0x000fcc00078e020c */
[----:B------:R-:W5:Y:S01]  /*07a0*/  LDG.E.64.CONSTANT R16, desc[UR8][R16.64] ;  /* 0x0000000810107981 */ /* 0x000f62000c1e9b00 */
[----:B------:R-:W-:Y:S01]  /*07b0*/  UIADD3 UR4, UPT, UPT, UR4, 0x4, URZ ;  /* 0x0000000404047890 */ /* 0x000fe2000fffe0ff */
[----:B--2---:R-:W-:-:S08]  /*07c0*/  DADD R4, R10, R4 ;  /* 0x000000000a047229 */ /* 0x004fd00000000004 */
[----:B---3--:R-:W-:-:S08]  /*07d0*/  DADD R4, R4, R8 ;  /* 0x0000000004047229 */ /* 0x008fd00000000008 */
[----:B----4-:R-:W-:-:S08]  /*07e0*/  DADD R4, R4, R14 ;  /* 0x0000000004047229 */ /* 0x010fd0000000000e */
[----:B-----5:R-:W-:-:S11]  /*07f0*/  DADD R10, R4, R16 ;  /* 0x00000000040a7229 */ /* 0x020fd60000000010 */
.L_x_20:
[----:B------:R-:W-:Y:S05]  /*0800*/  BRA.U !UP1, `(.L_x_16) ;  /* 0x0000000109287547 */ /* 0x000fea000b800000 */
[----:B------:R-:W0:Y:S01]  /*0810*/  LDC.64 R4, c[0x0][0x388] ;  /* 0x0000e200ff047b82 */ /* 0x000e220000000a00 */
[----:B------:R-:W-:Y:S01]  /*0820*/  IMAD R6, R25, UR4, R0 ;  /* 0x0000000419067c24 */ /* 0x000fe2000f8e0200 */
[----:B------:R-:W-:-:S12]  /*0830*/  UIADD3 UR5, UPT, UPT, -UR5, URZ, URZ ;  /* 0x000000ff05057290 */ /* 0x000fd8000fffe1ff */
.L_x_21:
[----:B0-----:R-:W-:-:S06]  /*0840*/  IMAD.WIDE R2, R6, 0x8, R4 ;  /* 0x0000000806027825 */ /* 0x001fcc00078e0204 */
[----:B------:R-:W2:Y:S01]  /*0850*/  LDG.E.64.CONSTANT R2, desc[UR8][R2.64] ;  /* 0x0000000802027981 */ /* 0x000ea2000c1e9b00 */
[----:B------:R-:W-:Y:S01]  /*0860*/  UIADD3 UR5, UPT, UPT, UR5, 0x1, URZ ;  /* 0x0000000105057890 */ /* 0x000fe2000fffe0ff */
[----:B------:R-:W-:-:S03]  /*0870*/  IADD3 R6, PT, PT, R6, R25, RZ ;  /* 0x0000001906067210 */ /* 0x000fc60007ffe0ff */
[----:B------:R-:W-:Y:S01]  /*0880*/  UISETP.NE.AND UP0, UPT, UR5, URZ, UPT ;  /* 0x000000ff0500728c */ /* 0x000fe2000bf05270 */
[----:B--2---:R-:W-:-:S08]  /*0890*/  DADD R10, R2, R10 ;  /* 0x00000000020a7229 */ /* 0x004fd0000000000a */
[----:B------:R-:W-:Y:S05]  /*08a0*/  BRA.U UP0, `(.L_x_21) ;  /* 0xfffffffd00e47547 */ /* 0x000fea000b83ffff */
.L_x_16:
[----:B------:R-:W0:Y:S02]  /*08b0*/  LDC.64 R2, c[0x0][0x390] ;  /* 0x0000e400ff027b82 */ /* 0x000e240000000a00 */
[----:B0-----:R-:W-:-:S05]  /*08c0*/  IMAD.WIDE R2, R0, 0x8, R2 ;  /* 0x0000000800027825 */ /* 0x001fca00078e0202 */
[----:B------:R-:W-:Y:S01]  /*08d0*/  STG.E.64 desc[UR8][R2.64], R10 ;  /* 0x0000000a02007986 */ /* 0x000fe2000c101b08 */
[----:B------:R-:W-:Y:S05]  /*08e0*/  EXIT ;  /* 0x000000000000794d */ /* 0x000fea0003800000 */
.L_x_22:
        /* <DEDUP_REMOVED lines=9> */
.L_x_56:


//--------------------- .text._Z15calcWeightedCoviiPKdS0_Pd --------------------------
	.section	.text._Z15calcWeightedCoviiPKdS0_Pd,"ax",@progbits
	.align	128
        .global         _Z15calcWeightedCoviiPKdS0_Pd
        .type           _Z15calcWeightedCoviiPKdS0_Pd,@function
        .size           _Z15calcWeightedCoviiPKdS0_Pd,(.L_x_52 - _Z15calcWeightedCoviiPKdS0_Pd)
        .other          _Z15calcWeightedCoviiPKdS0_Pd,@"STO_CUDA_ENTRY STV_DEFAULT"
_Z15calcWeightedCoviiPKdS0_Pd:
.text._Z15calcWeightedCoviiPKdS0_Pd:
[----:B------:R-:W-:Y:S01]  /*0000*/  LDC R1, c[0x0][0x37c] ;  /* 0x0000df00ff017b82 */ /* 0x000fe20000000800 */
[----:B------:R-:W0:Y:S07]  /*0010*/  S2R R6, SR_TID.X ;  /* 0x0000000000067919 */ /* 0x000e2e0000002100 */
[----:B------:R-:W1:Y:S01]  /*0020*/  LDC R61, c[0x0][0x360] ;  /* 0x0000d800ff3d7b82 */ /* 0x000e620000000800 */
[----:B------:R-:W-:Y:S02]  /*0030*/  MOV R7, 0x80 ;  /* 0x0000008000077802 */ /* 0x000fe40000000f00 */
[----:B-1----:R-:W-:-:S02]  /*0040*/  PRMT R2, R61, 0x9910, RZ ;  /* 0x000099103d027816 */ /* 0x002fc400000000ff */
[----:B0-----:R-:W-:-:S04]  /*0050*/  IADD3 R0, PT, PT, R6, -0x20, R61 ;  /* 0xffffffe006007810 */ /* 0x001fc80007ffe03d */
[----:B------:R-:W-:-:S07]  /*0060*/  PRMT R0, R0, 0x9910, RZ ;  /* 0x0000991000007816 */ /* 0x000fce00000000ff */
[----:B------:R-:W-:Y:S05]  /*0070*/  CALL.REL.NOINC `($__internal_1_$__cuda_sm20_rem_s16) ;  /* 0x00000028009c7944 */ /* 0x000fea0003c00000 */
[----:B------:R-:W0:Y:S01]  /*0080*/  LDCU UR7, c[0x0][0x380] ;  /* 0x00007000ff0777ac */ /* 0x000e220008000800 */
[----:B------:R-:W-:Y:S01]  /*0090*/  BSSY.RECONVERGENT B0, `(.L_x_23) ;  /* 0x0000027000007945 */ /* 0x000fe20003800200 */
[----:B------:R-:W-:Y:S02]  /*00a0*/  IMAD.MOV.U32 R64, RZ, RZ, -0x1 ;  /* 0xffffffffff407424 */ /* 0x000fe400078e00ff */
[----:B------:R-:W-:Y:S01]  /*00b0*/  IMAD.MOV.U32 R63, RZ, RZ, -0x1 ;  /* 0xffffffffff3f7424 */ /* 0x000fe200078e00ff */
[----:B0-----:R-:W-:-:S04]  /*00c0*/  UIMAD UR4, UR7, UR7, UR7 ;  /* 0x00000007070472a4 */ /* 0x001fc8000f8e0207 */
[----:B------:R-:W-:-:S04]  /*00d0*/  ULEA.HI UR4, UR4, UR4, URZ, 0x1 ;  /* 0x0000000404047291 */ /* 0x000fc8000f8f08ff */
[----:B------:R-:W-:-:S06]  /*00e0*/  USHF.R.S32.HI UR4, URZ, 0x1, UR4 ;  /* 0x00000001ff047899 */ /* 0x000fcc0008011404 */
[----:B------:R-:W-:-:S13]  /*00f0*/  ISETP.GE.AND P0, PT, R6, UR4, PT ;  /* 0x0000000406007c0c */ /* 0x000fda000bf06270 */
[----:B------:R-:W-:Y:S05]  /*0100*/  @P0 BRA `(.L_x_24) ;  /* 0x00000000007c0947 */ /* 0x000fea0003800000 */
[----:B------:R-:W-:-:S04]  /*0110*/  MOV R0, UR7 ;  /* 0x0000000700007c02 */ /* 0x000fc80008000f00 */
[----:B------:R-:W-:-:S04]  /*0120*/  IABS R7, R0 ;  /* 0x0000000000077213 */ /* 0x000fc80000000000 */
[----:B------:R-:W0:Y:S08]  /*0130*/  I2F.RP R0, R7 ;  /* 0x0000000700007306 */ /* 0x000e300000209400 */
[----:B0-----:R-:W0:Y:S02]  /*0140*/  MUFU.RCP R0, R0 ;  /* 0x0000000000007308 */ /* 0x001e240000001000 */
[----:B0-----:R-:W-:-:S06]  /*0150*/  VIADD R2, R0, 0xffffffe ;  /* 0x0ffffffe00027836 */ /* 0x001fcc0000000000 */
[----:B------:R0:W1:Y:S02]  /*0160*/  F2I.FTZ.U32.TRUNC.NTZ R3, R2 ;  /* 0x0000000200037305 */ /* 0x000064000021f000 */
[----:B0-----:R-:W-:Y:S02]  /*0170*/  HFMA2 R2, -RZ, RZ, 0, 0 ;  /* 0x00000000ff027431 */ /* 0x001fe400000001ff */
[----:B-1----:R-:W-:-:S04]  /*0180*/  IMAD.MOV R4, RZ, RZ, -R3 ;  /* 0x000000ffff047224 */ /* 0x002fc800078e0a03 */
[----:B------:R-:W-:Y:S01]  /*0190*/  IMAD R9, R4, R7, RZ ;  /* 0x0000000704097224 */ /* 0x000fe200078e02ff */
[----:B------:R-:W-:-:S03]  /*01a0*/  IABS R4, R6 ;  /* 0x0000000600047213 */ /* 0x000fc60000000000 */
[----:B------:R-:W-:-:S06]  /*01b0*/  IMAD.HI.U32 R3, R3, R9, R2 ;  /* 0x0000000903037227 */ /* 0x000fcc00078e0002 */
[----:B------:R-:W-:-:S04]  /*01c0*/  IMAD.HI.U32 R3, R3, R4, RZ ;  /* 0x0000000403037227 */ /* 0x000fc800078e00ff */
[----:B------:R-:W-:-:S04]  /*01d0*/  IMAD.MOV R0, RZ, RZ, -R3 ;  /* 0x000000ffff007224 */ /* 0x000fc800078e0a03 */
[----:B------:R-:W-:-:S05]  /*01e0*/  IMAD R0, R7, R0, R4 ;  /* 0x0000000007007224 */ /* 0x000fca00078e0204 */
[----:B------:R-:W-:-:S13]  /*01f0*/  ISETP.GT.U32.AND P2, PT, R7, R0, PT ;  /* 0x000000000700720c */ /* 0x000fda0003f44070 */
[----:B------:R-:W-:Y:S01]  /*0200*/  @!P2 IMAD.IADD R0, R0, 0x1, -R7 ;  /* 0x000000010000a824 */ /* 0x000fe200078e0a07 */
[----:B------:R-:W-:Y:S02]  /*0210*/  @!P2 IADD3 R3, PT, PT, R3, 0x1, RZ ;  /* 0x000000010303a810 */ /* 0x000fe40007ffe0ff */
[----:B------:R-:W-:Y:S02]  /*0220*/  ISETP.NE.AND P2, PT, RZ, UR7, PT ;  /* 0x00000007ff007c0c */ /* 0x000fe4000bf45270 */
[----:B------:R-:W-:Y:S02]  /*0230*/  ISETP.GE.U32.AND P0, PT, R0, R7, PT ;  /* 0x000000070000720c */ /* 0x000fe40003f06070 */
[----:B------:R-:W-:-:S04]  /*0240*/  LOP3.LUT R0, R6, UR7, RZ, 0x3c, !PT ;  /* 0x0000000706007c12 */ /* 0x000fc8000f8e3cff */
[----:B------:R-:W-:-:S07]  /*0250*/  ISETP.GE.AND P1, PT, R0, RZ, PT ;  /* 0x000000ff0000720c */ /* 0x000fce0003f26270 */
[----:B------:R-:W-:-:S06]  /*0260*/  @P0 VIADD R3, R3, 0x1 ;  /* 0x0000000103030836 */ /* 0x000fcc0000000000 */
[----:B------:R-:W-:Y:S01]  /*0270*/  @!P1 IMAD.MOV R3, RZ, RZ, -R3 ;  /* 0x000000ffff039224 */ /* 0x000fe200078e0a03 */
[----:B------:R-:W-:-:S04]  /*0280*/  @!P2 LOP3.LUT R3, RZ, UR7, RZ, 0x33, !PT ;  /* 0x00000007ff03ac12 */ /* 0x000fc8000f8e33ff */
[----:B------:R-:W-:-:S05]  /*0290*/  IADD3 R7, PT, PT, -R3, RZ, RZ ;  /* 0x000000ff03077210 */ /* 0x000fca0007ffe1ff */
[----:B------:R-:W-:-:S05]  /*02a0*/  IMAD R64, R7, UR7, R6 ;  /* 0x0000000707407c24 */ /* 0x000fca000f8e0206 */
[-C--:B------:R-:W-:Y:S02]  /*02b0*/  ISETP.GT.AND P0, PT, R3, R64.reuse, PT ;  /* 0x000000400300720c */ /* 0x080fe40003f04270 */
[----:B------:R-:W-:-:S11]  /*02c0*/  LOP3.LUT R0, RZ, R64, RZ, 0x33, !PT ;  /* 0x00000040ff007212 */ /* 0x000fd600078e33ff */
[----:B------:R-:W-:Y:S01]  /*02d0*/  @P0 IADD3 R3, PT, PT, -R3, UR7, RZ ;  /* 0x0000000703030c10 */ /* 0x000fe2000fffe1ff */
[----:B------:R-:W-:-:S04]  /*02e0*/  @P0 VIADD R64, R0, UR7 ;  /* 0x0000000700400c36 */ /* 0x000fc80008000000 */
[----:B------:R-:W-:-:S07]  /*02f0*/  IMAD.MOV.U32 R63, RZ, RZ, R3 ;  /* 0x000000ffff3f7224 */ /* 0x000fce00078e0003 */
.L_x_24:
[----:B------:R-:W-:Y:S05]  /*0300*/  BSYNC.RECONVERGENT B0 ;  /* 0x0000000000007941 */ /* 0x000fea0003800200 */
.L_x_23:
[----:B------:R-:W0:Y:S01]  /*0310*/  S2UR UR4, SR_CTAID.X ;  /* 0x00000000000479c3 */ /* 0x000e220000002500 */
[----:B------:R-:W1:Y:S01]  /*0320*/  LDCU UR6, c[0x0][0x384] ;  /* 0x00007080ff0677ac */ /* 0x000e620008000800 */
[----:B------:R-:W-:Y:S02]  /*0330*/  PRMT R65, R5, 0x9910, RZ ;  /* 0x0000991005417816 */ /* 0x000fe400000000ff */
[----:B------:R-:W-:Y:S01]  /*0340*/  CS2R R68, SRZ ;  /* 0x0000000000447805 */ /* 0x000fe2000001ff00 */
[----:B------:R-:W2:Y:S01]  /*0350*/  LDCU.64 UR8, c[0x0][0x358] ;  /* 0x00006b00ff0877ac */ /* 0x000ea20008000a00 */
[----:B-1----:R-:W-:Y:S02]  /*0360*/  UIADD3 UR5, UPT, UPT, UR6, -0x20, URZ ;  /* 0xffffffe006057890 */ /* 0x002fe4000fffe0ff */
[----:B0-----:R-:W-:-:S04]  /*0370*/  USHF.L.U32 UR4, UR4, 0x5, URZ ;  /* 0x0000000504047899 */ /* 0x001fc800080006ff */
[----:B------:R-:W-:Y:S02]  /*0380*/  UISETP.GT.AND UP0, UPT, UR4, UR5, UPT ;  /* 0x000000050400728c */ /* 0x000fe4000bf04270 */
[----:B------:R-:W-:-:S07]  /*0390*/  MOV R62, UR4 ;  /* 0x00000004003e7c02 */ /* 0x000fce0008000f00 */
[----:B--2---:R-:W-:Y:S05]  /*03a0*/  BRA.U UP0, `(.L_x_25) ;  /* 0x00000015007c7547 */ /* 0x004fea000b800000 */
[----:B------:R-:W0:Y:S01]  /*03b0*/  S2UR UR6, SR_CgaCtaId ;  /* 0x00000000000679c3 */ /* 0x000e220000008800 */
[----:B------:R-:W-:Y:S01]  /*03c0*/  UMOV UR5, 0x400 ;  /* 0x0000040000057882 */ /* 0x000fe20000000000 */
[----:B------:R-:W-:Y:S01]  /*03d0*/  IMAD.U32 R21, RZ, RZ, UR7 ;  /* 0x00000007ff157e24 */ /* 0x000fe2000f8e00ff */
[----:B------:R-:W1:Y:S01]  /*03e0*/  I2F.U32.RP R0, R61 ;  /* 0x0000003d00007306 */ /* 0x000e620000209000 */
[----:B------:R-:W-:Y:S02]  /*03f0*/  ISETP.NE.U32.AND P2, PT, R61, RZ, PT ;  /* 0x000000ff3d00720c */ /* 0x000fe40003f45070 */
[----:B------:R-:W-:Y:S02]  /*0400*/  CS2R R68, SRZ ;  /* 0x0000000000447805 */ /* 0x000fe4000001ff00 */
[----:B------:R-:W-:-:S03]  /*0410*/  MOV R62, UR4 ;  /* 0x00000004003e7c02 */ /* 0x000fc60008000f00 */
[----:B-1----:R-:W1:Y:S01]  /*0420*/  MUFU.RCP R0, R0 ;  /* 0x0000000000007308 */ /* 0x002e620000001000 */
[----:B0-----:R-:W-:-:S04]  /*0430*/  ULEA UR5, UR6, UR5, 0x18 ;  /* 0x0000000506057291 */ /* 0x001fc8000f8ec0ff */
[----:B------:R-:W-:-:S06]  /*0440*/  UIADD3 UR5, UPT, UPT, UR5, 0x100, URZ ;  /* 0x0000010005057890 */ /* 0x000fcc000fffe0ff */
[----:B------:R-:W-:Y:S02]  /*0450*/  LEA R2, R64, UR5, 0x3 ;  /* 0x0000000540027c11 */ /* 0x000fe4000f8e18ff */
[----:B------:R-:W-:Y:S01]  /*0460*/  LEA R58, R63, UR5, 0x3 ;  /* 0x000000053f3a7c11 */ /* 0x000fe2000f8e18ff */
[----:B------:R-:W-:Y:S02]  /*0470*/  USHF.L.U32 UR5, UR7, 0x4, URZ ;  /* 0x0000000407057899 */ /* 0x000fe400080006ff */
[C---:B------:R-:W-:Y:S01]  /*0480*/  IMAD R59, R21.reuse, 0x8, R2 ;  /* 0x00000008153b7824 */ /* 0x040fe200078e0202 */
[----:B------:R-:W-:-:S03]  /*0490*/  LEA R58, R21, R58, 0x3 ;  /* 0x0000003a153a7211 */ /* 0x000fc600078e18ff */
[C---:B------:R-:W-:Y:S02]  /*04a0*/  IMAD R57, R21.reuse, 0x8, R59 ;  /* 0x0000000815397824 */ /* 0x040fe400078e023b */
[----:B------:R-:W-:-:S03]  /*04b0*/  IMAD R56, R21, 0x8, R58 ;  /* 0x0000000815387824 */ /* 0x000fc600078e023a */
[C---:B------:R-:W-:Y:S01]  /*04c0*/  LEA R2, R21.reuse, R57, 0x3 ;  /* 0x0000003915027211 */ /* 0x040fe200078e18ff */
[----:B------:R-:W-:-:S04]  /*04d0*/  IMAD R54, R21, 0x8, R56 ;  /* 0x0000000815367824 */ /* 0x000fc800078e0238 */
[C---:B------:R-:W-:Y:S01]  /*04e0*/  IMAD R55, R21.reuse, 0x8, R2 ;  /* 0x0000000815377824 */ /* 0x040fe200078e0202 */
[C---:B------:R-:W-:Y:S01]  /*04f0*/  LEA R54, R21.reuse, R54, 0x3 ;  /* 0x0000003615367211 */ /* 0x040fe200078e18ff */
[----:B-1----:R-:W-:Y:S02]  /*0500*/  VIADD R2, R0, 0xffffffe ;  /* 0x0ffffffe00027836 */ /* 0x002fe40000000000 */
[C---:B------:R-:W-:Y:S01]  /*0510*/  IMAD R53, R21.reuse, 0x8, R55 ;  /* 0x0000000815357824 */ /* 0x040fe200078e0237 */
[----:B------:R-:W-:Y:S01]  /*0520*/  LEA R52, R21, R54, 0x3 ;  /* 0x0000003615347211 */ /* 0x000fe200078e18ff */
[----:B------:R-:W0:Y:S01]  /*0530*/  F2I.FTZ.U32.TRUNC.NTZ R3, R2 ;  /* 0x0000000200037305 */ /* 0x000e22000021f000 */
[----:B------:R-:W-:Y:S02]  /*0540*/  IMAD.IADD R0, R65, 0x1, R61 ;  /* 0x0000000141007824 */ /* 0x000fe400078e023d */
[C---:B------:R-:W-:Y:S02]  /*0550*/  IMAD R51, R21.reuse, 0x8, R53 ;  /* 0x0000000815337824 */ /* 0x040fe400078e0235 */
[----:B------:R-:W-:Y:S01]  /*0560*/  IMAD R50, R21, 0x8, R52 ;  /* 0x0000000815327824 */ /* 0x000fe200078e0234 */
[----:B------:R-:W-:-:S02]  /*0570*/  ISETP.GE.AND P0, PT, R0, UR5, PT ;  /* 0x0000000500007c0c */ /* 0x000fc4000bf06270 */
[C---:B------:R-:W-:Y:S01]  /*0580*/  LEA R49, R21.reuse, R51, 0x3 ;  /* 0x0000003315317211 */ /* 0x040fe200078e18ff */
[C---:B------:R-:W-:Y:S01]  /*0590*/  IMAD R48, R21.reuse, 0x8, R50 ;  /* 0x0000000815307824 */ /* 0x040fe200078e0232 */
[----:B------:R-:W-:Y:S02]  /*05a0*/  VIMNMX R5, PT, PT, R0, UR5, !PT ;  /* 0x0000000500057c48 */ /* 0x000fe4000ffe0100 */
[C---:B------:R-:W-:Y:S01]  /*05b0*/  LEA R47, R21.reuse, R49, 0x3 ;  /* 0x00000031152f7211 */ /* 0x040fe200078e18ff */
[C---:B------:R-:W-:Y:S01]  /*05c0*/  IMAD R46, R21.reuse, 0x8, R48 ;  /* 0x00000008152e7824 */ /* 0x040fe200078e0230 */
[----:B------:R-:W-:Y:S01]  /*05d0*/  SEL R60, RZ, 0x1, P0 ;  /* 0x00000001ff3c7807 */ /* 0x000fe20000000000 */
[----:B0-----:R-:W-:Y:S02]  /*05e0*/  IMAD.MOV R2, RZ, RZ, -R3 ;  /* 0x000000ffff027224 */ /* 0x001fe400078e0a03 */
[C---:B------:R-:W-:Y:S01]  /*05f0*/  IMAD R45, R21.reuse, 0x8, R47 ;  /* 0x00000008152d7824 */ /* 0x040fe200078e022f */
[----:B------:R-:W-:-:S02]  /*0600*/  LEA R44, R21, R46, 0x3 ;  /* 0x0000002e152c7211 */ /* 0x000fc400078e18ff */
[----:B------:R-:W-:Y:S01]  /*0610*/  IADD3 R0, PT, PT, R5, -R0, -R60 ;  /* 0x8000000005007210 */ /* 0x000fe20007ffe83c */
[C---:B------:R-:W-:Y:S01]  /*0620*/  IMAD R43, R21.reuse, 0x8, R45 ;  /* 0x00000008152b7824 */ /* 0x040fe200078e022d */
[C---:B------:R-:W-:Y:S01]  /*0630*/  LEA R42, R21.reuse, R44, 0x3 ;  /* 0x0000002c152a7211 */ /* 0x040fe200078e18ff */
[----:B------:R-:W-:Y:S02]  /*0640*/  IMAD R5, R2, R61, RZ ;  /* 0x0000003d02057224 */ /* 0x000fe400078e02ff */
[C---:B------:R-:W-:Y:S02]  /*0650*/  IMAD R41, R21.reuse, 0x8, R43 ;  /* 0x0000000815297824 */ /* 0x040fe400078e022b */
[C---:B------:R-:W-:Y:S02]  /*0660*/  IMAD R40, R21.reuse, 0x8, R42 ;  /* 0x0000000815287824 */ /* 0x040fe400078e022a */
[----:B------:R-:W-:Y:S01]  /*0670*/  IMAD.MOV.U32 R2, RZ, RZ, RZ ;  /* 0x000000ffff027224 */ /* 0x000fe200078e00ff */
[C---:B------:R-:W-:Y:S01]  /*0680*/  LEA R39, R21.reuse, R41, 0x3 ;  /* 0x0000002915277211 */ /* 0x040fe200078e18ff */
[----:B------:R-:W-:-:S02]  /*0690*/  IMAD R38, R21, 0x8, R40 ;  /* 0x0000000815267824 */ /* 0x000fc400078e0228 */
[----:B------:R-:W-:Y:S01]  /*06a0*/  IMAD.HI.U32 R3, R3, R5, R2 ;  /* 0x0000000503037227 */ /* 0x000fe200078e0002 */
[----:B------:R-:W-:-:S03]  /*06b0*/  LEA R37, R21, R39, 0x3 ;  /* 0x0000002715257211 */ /* 0x000fc600078e18ff */
[C---:B------:R-:W-:Y:S02]  /*06c0*/  IMAD R36, R21.reuse, 0x8, R38 ;  /* 0x0000000815247824 */ /* 0x040fe400078e0226 */
[----:B------:R-:W-:Y:S02]  /*06d0*/  IMAD R35, R21, 0x8, R37 ;  /* 0x0000000815237824 */ /* 0x000fe400078e0225 */
[----:B------:R-:W-:Y:S01]  /*06e0*/  IMAD.HI.U32 R15, R3, R0, RZ ;  /* 0x00000000030f7227 */ /* 0x000fe200078e00ff */
[----:B------:R-:W-:-:S03]  /*06f0*/  LEA R34, R21, R36, 0x3 ;  /* 0x0000002415227211 */ /* 0x000fc600078e18ff */
[----:B------:R-:W-:Y:S01]  /*0700*/  IMAD R33, R21, 0x8, R35 ;  /* 0x0000000815217824 */ /* 0x000fe200078e0223 */
[----:B------:R-:W-:Y:S01]  /*0710*/  IADD3 R2, PT, PT, -R15, RZ, RZ ;  /* 0x000000ff0f027210 */ /* 0x000fe20007ffe1ff */
[C---:B------:R-:W-:Y:S02]  /*0720*/  IMAD R32, R21.reuse, 0x8, R34 ;  /* 0x0000000815207824 */ /* 0x040fe400078e0222 */
[C---:B------:R-:W-:Y:S02]  /*0730*/  IMAD R31, R21.reuse, 0x8, R33 ;  /* 0x00000008151f7824 */ /* 0x040fe400078e0221 */
[----:B------:R-:W-:Y:S02]  /*0740*/  IMAD R30, R21, 0x8, R32 ;  /* 0x00000008151e7824 */ /* 0x000fe400078e0220 */
[----:B------:R-:W-:Y:S01]  /*0750*/  IMAD R0, R61, R2, R0 ;  /* 0x000000023d007224 */ /* 0x000fe200078e0200 */
[C---:B------:R-:W-:Y:S01]  /*0760*/  LEA R29, R21.reuse, R31, 0x3 ;  /* 0x0000001f151d7211 */ /* 0x040fe200078e18ff */
[----:B------:R-:W-:-:S03]  /*0770*/  IMAD R28, R21, 0x8, R30 ;  /* 0x00000008151c7824 */ /* 0x000fc600078e021e */
[----:B------:R-:W-:Y:S01]  /*0780*/  ISETP.GE.U32.AND P0, PT, R0, R61, PT ;  /* 0x0000003d0000720c */ /* 0x000fe20003f06070 */
[C---:B------:R-:W-:Y:S01]  /*0790*/  IMAD R2, R21.reuse, 0x8, R29 ;  /* 0x0000000815027824 */ /* 0x040fe200078e021d */
[----:B------:R-:W-:-:S03]  /*07a0*/  LEA R19, R21, R28, 0x3 ;  /* 0x0000001c15137211 */ /* 0x000fc600078e18ff */
[C---:B------:R-:W-:Y:S02]  /*07b0*/  IMAD R2, R21.reuse, 0x8, R2 ;  /* 0x0000000815027824 */ /* 0x040fe400078e0202 */
[----:B------:R-:W-:-:S03]  /*07c0*/  IMAD R4, R21, 0x8, R19 ;  /* 0x0000000815047824 */ /* 0x000fc600078e0213 */
[C---:B------:R-:W-:Y:S01]  /*07d0*/  LEA R18, R21.reuse, R2, 0x3 ;  /* 0x0000000215127211 */ /* 0x040fe200078e18ff */
[----:B------:R-:W-:Y:S02]  /*07e0*/  IMAD R2, R21, 0x8, R4 ;  /* 0x0000000815027824 */ /* 0x000fe400078e0204 */
[-C--:B------:R-:W-:Y:S01]  /*07f0*/  @P0 IADD3 R0, PT, PT, R0, -R61.reuse, RZ ;  /* 0x8000003d00000210 */ /* 0x080fe20007ffe0ff */
[----:B------:R-:W-:Y:S02]  /*0800*/  @P0 VIADD R15, R15, 0x1 ;  /* 0x000000010f0f0836 */ /* 0x000fe40000000000 */
[C---:B------:R-:W-:Y:S01]  /*0810*/  LEA R2, R21.reuse, R2, 0x3 ;  /* 0x0000000215027211 */ /* 0x040fe200078e18ff */
[----:B------:R-:W-:Y:S01]  /*0820*/  IMAD R4, R21, 0x8, R18 ;  /* 0x0000000815047824 */ /* 0x000fe200078e0212 */
[----:B------:R-:W-:-:S03]  /*0830*/  ISETP.GE.U32.AND P1, PT, R0, R61, PT ;  /* 0x0000003d0000720c */ /* 0x000fc60003f26070 */
[C---:B------:R-:W-:Y:S02]  /*0840*/  IMAD R3, R21.reuse, 0x8, R4 ;  /* 0x0000000815037824 */ /* 0x040fe400078e0204 */
[C---:B------:R-:W-:Y:S02]  /*0850*/  IMAD R6, R21.reuse, 0x8, R2 ;  /* 0x0000000815067824 */ /* 0x040fe400078e0202 */
[C---:B------:R-:W-:Y:S02]  /*0860*/  IMAD R4, R21.reuse, 0x8, R3 ;  /* 0x0000000815047824 */ /* 0x040fe400078e0203 */
[----:B------:R-:W-:-:S03]  /*0870*/  IMAD R5, R21, 0x8, R6 ;  /* 0x0000000815057824 */ /* 0x000fc600078e0206 */
[C---:B------:R-:W-:Y:S01]  /*0880*/  LEA R6, R21.reuse, R4, 0x3 ;  /* 0x0000000415067211 */ /* 0x040fe200078e18ff */
[----:B------:R-:W-:Y:S02]  /*0890*/  IMAD R7, R21, 0x8, R5 ;  /* 0x0000000815077824 */ /* 0x000fe400078e0205 */
[----:B------:R-:W-:Y:S01]  /*08a0*/  @P1 VIADD R15, R15, 0x1 ;  /* 0x000000010f0f1836 */ /* 0x000fe20000000000 */
[----:B------:R-:W-:Y:S01]  /*08b0*/  @!P2 LOP3.LUT R15, RZ, R61, RZ, 0x33, !PT ;  /* 0x0000003dff0fa212 */ /* 0x000fe200078e33ff */
[C---:B------:R-:W-:Y:S01]  /*08c0*/  IMAD R8, R21.reuse, 0x8, R6 ;  /* 0x0000000815087824 */ /* 0x040fe200078e0206 */
[C---:B------:R-:W-:Y:S02]  /*08d0*/  LEA R9, R21.reuse, R7, 0x3 ;  /* 0x0000000715097211 */ /* 0x040fe400078e18ff */
[----:B------:R-:W-:Y:S01]  /*08e0*/  IADD3 R60, PT, PT, R60, R15, RZ ;  /* 0x0000000f3c3c7210 */ /* 0x000fe20007ffe0ff */
[C---:B------:R-:W-:Y:S01]  /*08f0*/  IMAD R10, R21.reuse, 0x8, R8 ;  /* 0x00000008150a7824 */ /* 0x040fe200078e0208 */
[----:B------:R-:W-:-:S03]  /*0900*/  LEA R11, R21, R9, 0x3 ;  /* 0x00000009150b7211 */ /* 0x000fc600078e18ff */
[C---:B------:R-:W-:Y:S01]  /*0910*/  IMAD R12, R21.reuse, 0x8, R10 ;  /* 0x00000008150c7824 */ /* 0x040fe200078e020a */
[----:B------:R-:W-:-:S03]  /*0920*/  LEA R13, R21, R11, 0x3 ;  /* 0x0000000b150d7211 */ /* 0x000fc600078e18ff */
[C---:B------:R-:W-:Y:S02]  /*0930*/  IMAD R14, R21.reuse, 0x8, R12 ;  /* 0x00000008150e7824 */ /* 0x040fe400078e020c */
[C---:B------:R-:W-:Y:S02]  /*0940*/  IMAD R16, R21.reuse, 0x8, R13 ;  /* 0x0000000815107824 */ /* 0x040fe400078e020d */
[C---:B------:R-:W-:Y:S02]  /*0950*/  IMAD R15, R21.reuse, 0x8, R14 ;  /* 0x00000008150f7824 */ /* 0x040fe400078e020e */
[C---:B------:R-:W-:Y:S02]  /*0960*/  IMAD R16, R21.reuse, 0x8, R16 ;  /* 0x0000000815107824 */ /* 0x040fe400078e0210 */
[C---:B------:R-:W-:Y:S02]  /*0970*/  IMAD R17, R21.reuse, 0x8, R15 ;  /* 0x0000000815117824 */ /* 0x040fe400078e020f */
[----:B------:R-:W-:-:S07]  /*0980*/  IMAD R0, R21, 0x8, R16 ;  /* 0x0000000815007824 */ /* 0x000fce00078e0210 */
.L_x_35:
[----:B------:R-:W0:Y:S01]  /*0990*/  S2R R25, SR_TID.X ;  /* 0x0000000000197919 */ /* 0x000e220000002100 */
[----:B------:R-:W1:Y:S01]  /*09a0*/  LDCU UR7, c[0x0][0x380] ;  /* 0x00007000ff0777ac */ /* 0x000e620008000800 */
[----:B------:R-:W-:Y:S01]  /*09b0*/  BSSY.RECONVERGENT B0, `(.L_x_26) ;  /* 0x000000e000007945 */ /* 0x000fe20003800200 */
[----:B-1----:R-:W-:-:S06]  /*09c0*/  USHF.L.U32 UR6, UR7, 0x4, URZ ;  /* 0x0000000407067899 */ /* 0x002fcc00080006ff */
[----:B------:R-:W-:Y:S02]  /*09d0*/  ISETP.LT.AND P1, PT, R65, UR6, PT ;  /* 0x0000000641007c0c */ /* 0x000fe4000bf21270 */
[----:B0-----:R-:W-:-:S13]  /*09e0*/  ISETP.GT.U32.AND P0, PT, R25, 0x1f, PT ;  /* 0x0000001f1900780c */ /* 0x001fda0003f04070 */
[----:B------:R-:W-:Y:S05]  /*09f0*/  @P0 BRA `(.L_x_27) ;  /* 0x0000000000240947 */ /* 0x000fea0003800000 */
[----:B------:R-:W0:Y:S01]  /*0a00*/  LDC.64 R20, c[0x0][0x390] ;  /* 0x0000e400ff147b82 */ /* 0x000e220000000a00 */
[----:B------:R-:W-:-:S05]  /*0a10*/  IADD3 R23, PT, PT, R25, R62, RZ ;  /* 0x0000003e19177210 */ /* 0x000fca0007ffe0ff */
[----:B0-----:R-:W-:-:S06]  /*0a20*/  IMAD.WIDE R20, R23, 0x8, R20 ;  /* 0x0000000817147825 */ /* 0x001fcc00078e0214 */
[----:B------:R-:W2:Y:S01]  /*0a30*/  LDG.E.64 R20, desc[UR8][R20.64] ;  /* 0x0000000814147981 */ /* 0x000ea2000c1e1b00 */
[----:B------:R-:W0:Y:S01]  /*0a40*/  S2UR UR5, SR_CgaCtaId ;  /* 0x00000000000579c3 */ /* 0x000e220000008800 */
[----:B------:R-:W-:Y:S02]  /*0a50*/  UMOV UR4, 0x400 ;  /* 0x0000040000047882 */ /* 0x000fe40000000000 */
[----:B0-----:R-:W-:-:S06]  /*0a60*/  ULEA UR4, UR5, UR4, 0x18 ;  /* 0x0000000405047291 */ /* 0x001fcc000f8ec0ff */
[----:B------:R-:W-:-:S05]  /*0a70*/  LEA R23, R25, UR4, 0x3 ;  /* 0x0000000419177c11 */ /* 0x000fca000f8e18ff */
[----:B--2---:R0:W-:Y:S02]  /*0a80*/  STS.64 [R23], R20 ;  /* 0x0000001417007388 */ /* 0x0041e40000000a00 */
.L_x_27:
[----:B------:R-:W-:Y:S05]  /*0a90*/  BSYNC.RECONVERGENT B0 ;  /* 0x0000000000007941 */ /* 0x000fea0003800200 */
.L_x_26:
[----:B------:R-:W-:Y:S04]  /*0aa0*/  BSSY.RECONVERGENT B0, `(.L_x_28) ;  /* 0x0000041000007945 */ /* 0x000fe80003800200 */
[----:B------:R-:W-:Y:S05]  /*0ab0*/  @!P1 BRA `(.L_x_29) ;  /* 0x0000000000fc9947 */ /* 0x000fea0003800000 */
[C---:B------:R-:W-:Y:S01]  /*0ac0*/  LOP3.LUT R26, R60.reuse, 0x3, RZ, 0xc0, !PT ;  /* 0x000000033c1a7812 */ /* 0x040fe200078ec0ff */
[----:B------:R-:W-:Y:S01]  /*0ad0*/  BSSY.RECONVERGENT B1, `(.L_x_30) ;  /* 0x000001f000017945 */ /* 0x000fe20003800200 */
[----:B------:R-:W-:Y:S01]  /*0ae0*/  ISETP.GE.U32.AND P0, PT, R60, 0x3, PT ;  /* 0x000000033c00780c */ /* 0x000fe20003f06070 */
[----:B------:R-:W-:Y:S01]  /*0af0*/  IMAD.MOV.U32 R70, RZ, RZ, R65 ;  /* 0x000000ffff467224 */ /* 0x000fe200078e0041 */
[----:B------:R-:W-:-:S13]  /*0b00*/  ISETP.NE.AND P1, PT, R26, 0x3, PT ;  /* 0x000000031a00780c */ /* 0x000fda0003f25270 */
[----:B------:R-:W-:Y:S05]  /*0b10*/  @!P1 BRA `(.L_x_31) ;  /* 0x0000000000689947 */ /* 0x000fea0003800000 */
[----:B0-----:R-:W0:Y:S01]  /*0b20*/  LDC.64 R20, c[0x0][0x388] ;  /* 0x0000e200ff147b82 */ /* 0x001e220000000a00 */
[----:B------:R-:W-:-:S04]  /*0b30*/  IMAD R23, R62, UR7, RZ ;  /* 0x000000073e177c24 */ /* 0x000fc8000f8e02ff */
[----:B0-----:R-:W-:-:S04]  /*0b40*/  IMAD.WIDE R20, R23, 0x8, R20 ;  /* 0x0000000817147825 */ /* 0x001fc800078e0214 */
[----:B------:R-:W-:-:S05]  /*0b50*/  IMAD.WIDE R24, R65, 0x10, R20 ;  /* 0x0000001041187825 */ /* 0x000fca00078e0214 */
[----:B------:R-:W2:Y:S01]  /*0b60*/  LDG.E.128 R20, desc[UR8][R24.64] ;  /* 0x0000000818147981 */ /* 0x000ea2000c1e1d00 */
[----:B------:R-:W0:Y:S01]  /*0b70*/  S2UR UR5, SR_CgaCtaId ;  /* 0x00000000000579c3 */ /* 0x000e220000008800 */
[----:B------:R-:W-:Y:S01]  /*0b80*/  UMOV UR4, 0x400 ;  /* 0x0000040000047882 */ /* 0x000fe20000000000 */
[----:B------:R-:W-:Y:S01]  /*0b90*/  LOP3.LUT P1, RZ, R60, 0x3, RZ, 0xc0, !PT ;  /* 0x000000033cff7812 */ /* 0x000fe2000782c0ff */
[----:B------:R-:W-:Y:S01]  /*0ba0*/  IMAD.IADD R70, R65, 0x1, R61 ;  /* 0x0000000141467824 */ /* 0x000fe200078e023d */
[----:B0-----:R-:W-:-:S06]  /*0bb0*/  ULEA UR4, UR5, UR4, 0x18 ;  /* 0x0000000405047291 */ /* 0x001fcc000f8ec0ff */
[----:B------:R-:W-:-:S05]  /*0bc0*/  LEA R66, R65, UR4, 0x4 ;  /* 0x0000000441427c11 */ /* 0x000fca000f8e20ff */
[----:B--2---:R1:W-:Y:S01]  /*0bd0*/  STS.128 [R66+0x100], R20 ;  /* 0x0001001442007388 */ /* 0x0043e20000000c00 */
[----:B------:R-:W-:Y:S05]  /*0be0*/  @!P1 BRA `(.L_x_31) ;  /* 0x0000000000349947 */ /* 0x000fea0003800000 */
[----:B------:R-:W-:Y:S01]  /*0bf0*/  ISETP.NE.AND P1, PT, R26, 0x1, PT ;  /* 0x000000011a00780c */ /* 0x000fe20003f25270 */
[----:B-1----:R-:W-:-:S12]  /*0c00*/  IMAD.WIDE R20, R61, 0x10, R24 ;  /* 0x000000103d147825 */ /* 0x002fd800078e0218 */
[----:B------:R-:W-:-:S04]  /*0c10*/  @P1 SHF.L.U32 R67, R61, 0x4, RZ ;  /* 0x000000043d431819 */ /* 0x000fc800000006ff */
[----:B------:R-:W-:-:S05]  /*0c20*/  @P1 IADD3 R24, P2, PT, R20, R67, RZ ;  /* 0x0000004314181210 */ /* 0x000fca0007f5e0ff */
[----:B------:R-:W-:Y:S02]  /*0c30*/  @P1 IMAD.X R25, RZ, RZ, R21, P2 ;  /* 0x000000ffff191224 */ /* 0x000fe400010e0615 */
[----:B------:R-:W2:Y:S04]  /*0c40*/  LDG.E.128 R20, desc[UR8][R20.64] ;  /* 0x0000000814147981 */ /* 0x000ea8000c1e1d00 */
[----:B------:R-:W3:Y:S01]  /*0c50*/  @P1 LDG.E.128 R24, desc[UR8][R24.64] ;  /* 0x0000000818181981 */ /* 0x000ee2000c1e1d00 */
[----:B------:R-:W-:Y:S01]  /*0c60*/  @P1 IADD3 R71, PT, PT, R67, R66, R67 ;  /* 0x0000004243471210 */ /* 0x000fe20007ffe043 */
[C---:B------:R-:W-:Y:S01]  /*0c70*/  IMAD R67, R61.reuse, 0x10, R66 ;  /* 0x000000103d437824 */ /* 0x040fe200078e0242 */
[----:B------:R-:W-:-:S04]  /*0c80*/  IADD3 R70, PT, PT, R61, R61, R65 ;  /* 0x0000003d3d467210 */ /* 0x000fc80007ffe041 */
[----:B------:R-:W-:Y:S01]  /*0c90*/  @P1 IADD3 R70, PT, PT, R70, R61, RZ ;  /* 0x0000003d46461210 */ /* 0x000fe20007ffe0ff */
[----:B--2---:R2:W-:Y:S04]  /*0ca0*/  STS.128 [R67+0x100], R20 ;  /* 0x0001001443007388 */ /* 0x0045e80000000c00 */
[----:B---3--:R2:W-:Y:S02]  /*0cb0*/  @P1 STS.128 [R71+0x100], R24 ;  /* 0x0001001847001388 */ /* 0x0085e40000000c00 */
.L_x_31:
[----:B------:R-:W-:Y:S05]  /*0cc0*/  BSYNC.RECONVERGENT B1 ;  /* 0x0000000000017941 */ /* 0x000fea0003800200 */
.L_x_30:
[----:B------:R-:W-:Y:S05]  /*0cd0*/  @!P0 BRA `(.L_x_29) ;  /* 0x0000000000748947 */ /* 0x000fea0003800000 */
[----:B012---:R-:W0:Y:S01]  /*0ce0*/  S2R R21, SR_CgaCtaId ;  /* 0x0000000000157919 */ /* 0x007e220000008800 */
[----:B------:R-:W1:Y:S01]  /*0cf0*/  LDC.64 R72, c[0x0][0x388] ;  /* 0x0000e200ff487b82 */ /* 0x000e620000000a00 */
[----:B------:R-:W-:Y:S01]  /*0d00*/  MOV R66, 0x400 ;  /* 0x0000040000427802 */ /* 0x000fe20000000f00 */
[----:B------:R-:W-:Y:S02]  /*0d10*/  IMAD R23, R62, UR7, RZ ;  /* 0x000000073e177c24 */ /* 0x000fe4000f8e02ff */
[----:B------:R-:W-:Y:S02]  /*0d20*/  IMAD.SHL.U32 R67, R61, 0x10, RZ ;  /* 0x000000103d437824 */ /* 0x000fe400078e00ff */
[----:B-1----:R-:W-:Y:S01]  /*0d30*/  IMAD.WIDE R72, R23, 0x8, R72 ;  /* 0x0000000817487825 */ /* 0x002fe200078e0248 */
[----:B0-----:R-:W-:-:S07]  /*0d40*/  LEA R66, R21, R66, 0x18 ;  /* 0x0000004215427211 */ /* 0x001fce00078ec0ff */
.L_x_32:
[----:B----4-:R-:W-:-:S03]  /*0d50*/  IMAD.WIDE R20, R70, 0x10, R72 ;  /* 0x0000001046147825 */ /* 0x010fc600078e0248 */
[----:B------:R-:W-:-:S05]  /*0d60*/  IADD3 R74, P0, PT, R67, R20, RZ ;  /* 0x00000014434a7210 */ /* 0x000fca0007f1e0ff */
[----:B------:R-:W-:Y:S02]  /*0d70*/  IMAD.X R75, RZ, RZ, R21, P0 ;  /* 0x000000ffff4b7224 */ /* 0x000fe400000e0615 */
[----:B------:R-:W2:Y:S04]  /*0d80*/  LDG.E.128 R20, desc[UR8][R20.64] ;  /* 0x0000000814147981 */ /* 0x000ea8000c1e1d00 */
[----:B------:R-:W3:Y:S01]  /*0d90*/  LDG.E.128 R24, desc[UR8][R74.64] ;  /* 0x000000084a187981 */ /* 0x000ee2000c1e1d00 */
[----:B------:R-:W-:-:S05]  /*0da0*/  LEA R77, R70, R66, 0x4 ;  /* 0x00000042464d7211 */ /* 0x000fca00078e20ff */
[C---:B------:R-:W-:Y:S01]  /*0db0*/  IMAD.IADD R71, R67.reuse, 0x1, R77 ;  /* 0x0000000143477824 */ /* 0x040fe200078e024d */
[----:B--2---:R0:W-:Y:S04]  /*0dc0*/  STS.128 [R77+0x100], R20 ;  /* 0x000100144d007388 */ /* 0x0041e80000000c00 */
[----:B---3--:R1:W-:Y:S01]  /*0dd0*/  STS.128 [R71+0x100], R24 ;  /* 0x0001001847007388 */ /* 0x0083e20000000c00 */
[----:B0-----:R-:W-:-:S05]  /*0de0*/  IADD3 R20, P0, PT, R67, R74, RZ ;  /* 0x0000004a43147210 */ /* 0x001fca0007f1e0ff */
[----:B------:R-:W-:Y:S01]  /*0df0*/  IMAD.X R21, RZ, RZ, R75, P0 ;  /* 0x000000ffff157224 */ /* 0x000fe200000e064b */
[----:B-1----:R-:W-:-:S04]  /*0e00*/  IADD3 R24, P0, PT, R67, R20, RZ ;  /* 0x0000001443187210 */ /* 0x002fc80007f1e0ff */
[----:B------:R-:W-:Y:S02]  /*0e10*/  IADD3.X R25, PT, PT, RZ, R21, RZ, P0, !PT ;  /* 0x00000015ff197210 */ /* 0x000fe400007fe4ff */
[----:B------:R-:W2:Y:S04]  /*0e20*/  LDG.E.128 R20, desc[UR8][R20.64] ;  /* 0x0000000814147981 */ /* 0x000ea8000c1e1d00 */
[----:B------:R-:W3:Y:S01]  /*0e30*/  LDG.E.128 R24, desc[UR8][R24.64] ;  /* 0x0000000818187981 */ /* 0x000ee2000c1e1d00 */
[----:B------:R-:W-:Y:S01]  /*0e40*/  IMAD.IADD R75, R67, 0x1, R71 ;  /* 0x00000001434b7824 */ /* 0x000fe200078e0247 */
[----:B------:R-:W-:-:S03]  /*0e50*/  LEA R70, R61, R70, 0x2 ;  /* 0x000000463d467211 */ /* 0x000fc600078e10ff */
[----:B------:R-:W-:Y:S01]  /*0e60*/  IMAD.IADD R77, R67, 0x1, R75 ;  /* 0x00000001434d7824 */ /* 0x000fe200078e024b */
[----:B------:R-:W-:Y:S01]  /*0e70*/  ISETP.GE.AND P0, PT, R70, UR6, PT ;  /* 0x0000000646007c0c */ /* 0x000fe2000bf06270 */
[----:B--2---:R4:W-:Y:S04]  /*0e80*/  STS.128 [R75+0x100], R20 ;  /* 0x000100144b007388 */ /* 0x0049e80000000c00 */
[----:B---3--:R4:W-:Y:S08]  /*0e90*/  STS.128 [R77+0x100], R24 ;  /* 0x000100184d007388 */ /* 0x0089f00000000c00 */
[----:B------:R-:W-:Y:S05]  /*0ea0*/  @!P0 BRA `(.L_x_32) ;  /* 0xfffffffc00a88947 */ /* 0x000fea000383ffff */
.L_x_29:
[----:B------:R-:W-:Y:S05]  /*0eb0*/  BSYNC.RECONVERGENT B0 ;  /* 0x0000000000007941 */ /* 0x000fea0003800200 */
.L_x_28:
[----:B------:R-:W-:Y:S01]  /*0ec0*/  BAR.SYNC.DEFER_BLOCKING 0x0 ;  /* 0x0000000000007b1d */ /* 0x000fe20000010000 */
[----:B------:R-:W-:-:S05]  /*0ed0*/  ISETP.GE.AND P0, PT, R64, RZ, PT ;  /* 0x000000ff4000720c */ /* 0x000fca0003f06270 */
[----:B------:R-:W-:Y:S08]  /*0ee0*/  BSSY.RECONVERGENT B0, `(.L_x_33) ;  /* 0x00000a4000007945 */ /* 0x000ff00003800200 */
[----:B------:R-:W-:Y:S05]  /*0ef0*/  @!P0 BRA `(.L_x_34) ;  /* 0x0000000800888947 */ /* 0x000fea0003800000 */
[----:B------:R-:W3:Y:S01]  /*0f00*/  S2UR UR5, SR_CgaCtaId ;  /* 0x00000000000579c3 */ /* 0x000ee20000008800 */
[----:B------:R-:W-:Y:S01]  /*0f10*/  UMOV UR4, 0x400 ;  /* 0x0000040000047882 */ /* 0x000fe20000000000 */
[----:B--2-4-:R-:W-:Y:S04]  /*0f20*/  LDS.64 R26, [R59] ;  /* 0x000000003b1a7984 */ /* 0x014fe80000000a00 */
[----:B------:R-:W-:Y:S04]  /*0f30*/  LDS.64 R24, [R58] ;  /* 0x000000003a187984 */ /* 0x000fe80000000a00 */
[----:B------:R-:W-:Y:S01]  /*0f40*/  LDS.64 R72, [R57] ;  /* 0x0000000039487984 */ /* 0x000fe20000000a00 */
[----:B---3--:R-:W-:-:S06]  /*0f50*/  ULEA UR4, UR5, UR4, 0x18 ;  /* 0x0000000405047291 */ /* 0x008fcc000f8ec0ff */
[----:B------:R-:W-:Y:S02]  /*0f60*/  LEA R74, R64, UR4, 0x3 ;  /* 0x00000004404a7c11 */ /* 0x000fe4000f8e18ff */
[----:B------:R-:W-:Y:S01]  /*0f70*/  LEA R75, R63, UR4, 0x3 ;  /* 0x000000043f4b7c11 */ /* 0x000fe2000f8e18ff */
[----:B01----:R-:W-:Y:S04]  /*0f80*/  LDS.128 R20, [UR4] ;  /* 0x00000004ff147984 */ /* 0x003fe80008000c00 */
[----:B------:R-:W-:Y:S04]  /*0f90*/  LDS.64 R70, [R74+0x100] ;  /* 0x000100004a467984 */ /* 0x000fe80000000a00 */
[----:B------:R-:W0:Y:S02]  /*0fa0*/  LDS.64 R66, [R75+0x100] ;  /* 0x000100004b427984 */ /* 0x000e240000000a00 */
[----:B0-----:R-:W-:-:S02]  /*0fb0*/  DMUL R66, R70, R66 ;  /* 0x0000004246427228 */ /* 0x001fc40000000000 */
[----:B------:R-:W0:Y:S06]  /*0fc0*/  LDS.64 R70, [R56] ;  /* 0x0000000038467984 */ /* 0x000e2c0000000a00 */
[----:B------:R-:W-:Y:S02]  /*0fd0*/  DFMA R66, R66, R20, RZ ;  /* 0x000000144242722b */ /* 0x000fe400000000ff */
[----:B------:R-:W-:Y:S01]  /*0fe0*/  DMUL R20, R26, R24 ;  /* 0x000000181a147228 */ /* 0x000fe20000000000 */
[----:B------:R-:W1:Y:S07]  /*0ff0*/  LDS.128 R24, [UR4+0x10] ;  /* 0x00001004ff187984 */ /* 0x000e6e0008000c00 */
[----:B------:R-:W-:Y:S01]  /*1000*/  DFMA R22, R22, R20, R66 ;  /* 0x000000141616722b */ /* 0x000fe20000000042 */
[----:B------:R-:W-:-:S04]  /*1010*/  IMAD.U32 R66, RZ, RZ, UR7 ;  /* 0x00000007ff427e24 */ /* 0x000fc8000f8e00ff */
[C---:B------:R-:W-:Y:S01]  /*1020*/  IMAD R67, R66.reuse, 0x8, R57 ;  /* 0x0000000842437824 */ /* 0x040fe200078e0239 */
[C---:B------:R-:W-:Y:S02]  /*1030*/  LEA R74, R66.reuse, R56, 0x3 ;  /* 0x00000038424a7211 */ /* 0x040fe400078e18ff */
[----:B------:R-:W-:-:S03]  /*1040*/  LEA R75, R66, R19, 0x3 ;  /* 0x00000013424b7211 */ /* 0x000fc600078e18ff */
[----:B------:R-:W-:Y:S02]  /*1050*/  LDS.64 R20, [R74] ;  /* 0x000000004a147984 */ /* 0x000fe40000000a00 */
[C---:B------:R-:W-:Y:S01]  /*1060*/  IMAD R76, R66.reuse, 0x8, R75 ;  /* 0x00000008424c7824 */ /* 0x040fe200078e024b */
[----:B0-----:R-:W-:Y:S01]  /*1070*/  DMUL R72, R72, R70 ;  /* 0x0000004648487228 */ /* 0x001fe20000000000 */
[----:B------:R0:W2:Y:S07]  /*1080*/  LDS.64 R70, [R67] ;  /* 0x0000000043467984 */ /* 0x0000ae0000000a00 */
[----:B-1----:R-:W-:Y:S01]  /*1090*/  DFMA R72, R72, R24, R22 ;  /* 0x000000184848722b */ /* 0x002fe20000000016 */
[C---:B0-----:R-:W-:Y:S01]  /*10a0*/  IMAD R67, R66.reuse, 0x8, R29 ;  /* 0x0000000842437824 */ /* 0x041fe200078e021d */
[----:B------:R-:W-:Y:S03]  /*10b0*/  LDS.64 R24, [R55] ;  /* 0x0000000037187984 */ /* 0x000fe60000000a00 */
[----:B------:R-:W-:Y:S01]  /*10c0*/  IMAD R74, R66, 0x8, R67 ;  /* 0x00000008424a7824 */ /* 0x000fe200078e0243 */
[----:B------:R-:W0:Y:S01]  /*10d0*/  LDS.64 R22, [R54] ;  /* 0x0000000036167984 */ /* 0x000e220000000a00 */
[----:B--2---:R-:W-:-:S08]  /*10e0*/  DMUL R70, R70, R20 ;  /* 0x0000001446467228 */ /* 0x004fd00000000000 */
[----:B------:R-:W-:Y:S01]  /*10f0*/  DFMA R70, R26, R70, R72 ;  /* 0x000000461a46722b */ /* 0x000fe20000000048 */
[----:B------:R-:W-:Y:S01]  /*1100*/  LDS.64 R26, [R53] ;  /* 0x00000000351a7984 */ /* 0x000fe20000000a00 */
[----:B0-----:R-:W-:-:S03]  /*1110*/  DMUL R72, R24, R22 ;  /* 0x0000001618487228 */ /* 0x001fc60000000000 */
[----:B------:R-:W0:Y:S04]  /*1120*/  LDS.64 R24, [R52] ;  /* 0x0000000034187984 */ /* 0x000e280000000a00 */
[----:B------:R-:W1:Y:S01]  /*1130*/  LDS.128 R20, [UR4+0x20] ;  /* 0x00002004ff147984 */ /* 0x000e620008000c00 */
[----:B0-----:R-:W-:-:S03]  /*1140*/  DMUL R26, R26, R24 ;  /* 0x000000181a1a7228 */ /* 0x001fc60000000000 */
[----:B------:R-:W-:Y:S01]  /*1150*/  LDS.64 R24, [R51] ;  /* 0x0000000033187984 */ /* 0x000fe20000000a00 */
[----:B-1----:R-:W-:-:S03]  /*1160*/  DFMA R70, R72, R20, R70 ;  /* 0x000000144846722b */ /* 0x002fc60000000046 */
[----:B------:R-:W0:Y:S05]  /*1170*/  LDS.64 R72, [R50] ;  /* 0x0000000032487984 */ /* 0x000e2a0000000a00 */
[----:B------:R-:W-:Y:S01]  /*1180*/  DFMA R70, R22, R26, R70 ;  /* 0x0000001a1646722b */ /* 0x000fe20000000046 */
[----:B------:R-:W1:Y:S04]  /*1190*/  LDS.128 R20, [UR4+0x30] ;  /* 0x00003004ff147984 */ /* 0x000e680008000c00 */
[----:B------:R-:W-:Y:S01]  /*11a0*/  LDS.64 R26, [R49] ;  /* 0x00000000311a7984 */ /* 0x000fe20000000a00 */
[----:B0-----:R-:W-:-:S03]  /*11b0*/  DMUL R72, R24, R72 ;  /* 0x0000004818487228 */ /* 0x001fc60000000000 */
[----:B------:R-:W0:Y:S05]  /*11c0*/  LDS.64 R24, [R48] ;  /* 0x0000000030187984 */ /* 0x000e2a0000000a00 */
[----:B-1----:R-:W-:Y:S01]  /*11d0*/  DFMA R72, R72, R20, R70 ;  /* 0x000000144848722b */ /* 0x002fe20000000046 */
[----:B------:R-:W-:Y:S04]  /*11e0*/  LDS.64 R20, [R47] ;  /* 0x000000002f147984 */ /* 0x000fe80000000a00 */
[----:B------:R-:W1:Y:S01]  /*11f0*/  LDS.64 R70, [R46] ;  /* 0x000000002e467984 */ /* 0x000e620000000a00 */
[----:B0-----:R-:W-:-:S03]  /*1200*/  DMUL R24, R26, R24 ;  /* 0x000000181a187228 */ /* 0x001fc60000000000 */
[----:B------:R-:W-:Y:S05]  /*1210*/  LDS.64 R26, [R45] ;  /* 0x000000002d1a7984 */ /* 0x000fea0000000a00 */
[----:B------:R-:W-:Y:S02]  /*1220*/  DFMA R72, R22, R24, R72 ;  /* 0x000000181648722b */ /* 0x000fe40000000048 */
[----:B------:R-:W0:Y:S01]  /*1230*/  LDS.64 R24, [R44] ;  /* 0x000000002c187984 */ /* 0x000e220000000a00 */
[----:B-1----:R-:W-:-:S03]  /*1240*/  DMUL R70, R20, R70 ;  /* 0x0000004614467228 */ /* 0x002fc60000000000 */
[----:B------:R-:W1:Y:S01]  /*1250*/  LDS.128 R20, [UR4+0x40] ;  /* 0x00004004ff147984 */ /* 0x000e620008000c00 */
[----:B0-----:R-:W-:-:S03]  /*1260*/  DMUL R26, R26, R24 ;  /* 0x000000181a1a7228 */ /* 0x001fc60000000000 */
[----:B------:R-:W-:Y:S01]  /*1270*/  LDS.64 R24, [R43] ;  /* 0x000000002b187984 */ /* 0x000fe20000000a00 */
[----:B-1----:R-:W-:-:S03]  /*1280*/  DFMA R20, R70, R20, R72 ;  /* 0x000000144614722b */ /* 0x002fc60000000048 */
[----:B------:R-:W0:Y:S05]  /*1290*/  LDS.64 R72, [R42] ;  /* 0x000000002a487984 */ /* 0x000e2a0000000a00 */
[----:B------:R-:W-:Y:S02]  /*12a0*/  DFMA R70, R22, R26, R20 ;  /* 0x0000001a1646722b */ /* 0x000fe40000000014 */
        /* <DEDUP_REMOVED lines=10> */
[----:B------:R-:W-:Y:S01]  /*1350*/  LDS.64 R24, [R36] ;  /* 0x0000000024187984 */ /* 0x000fe20000000a00 */
[----:B-1----:R-:W-:-:S03]  /*1360*/  DMUL R70, R20, R70 ;  /* 0x0000004614467228 */ /* 0x002fc60000000000 */
[----:B------:R-:W0:Y:S05]  /*1370*/  LDS.128 R20, [UR4+0x60] ;  /* 0x00006004ff147984 */ /* 0x000e2a0008000c00 */
[----:B0-----:R-:W-:Y:S02]  /*1380*/  DFMA R20, R70, R20, R72 ;  /* 0x000000144614722b */ /* 0x001fe40000000048 */
[----:B------:R-:W-:Y:S01]  /*1390*/  DMUL R70, R26, R24 ;  /* 0x000000181a467228 */ /* 0x000fe20000000000 */
[----:B------:R-:W-:Y:S04]  /*13a0*/  LDS.64 R72, [R33] ;  /* 0x0000000021487984 */ /* 0x000fe80000000a00 */
[----:B------:R-:W-:Y:S03]  /*13b0*/  LDS.64 R26, [R35] ;  /* 0x00000000231a7984 */ /* 0x000fe60000000a00 */
[----:B------:R-:W-:Y:S01]  /*13c0*/  DFMA R70, R22, R70, R20 ;  /* 0x000000461646722b */ /* 0x000fe20000000014 */
[----:B------:R-:W0:Y:S04]  /*13d0*/  LDS.64 R24, [R34] ;  /* 0x0000000022187984 */ /* 0x000e280000000a00 */
[----:B------:R-:W1:Y:S01]  /*13e0*/  LDS.128 R20, [UR4+0x70] ;  /* 0x00007004ff147984 */ /* 0x000e620008000c00 */
[----:B0-----:R-:W-:-:S03]  /*13f0*/  DMUL R24, R26, R24 ;  /* 0x000000181a187228 */ /* 0x001fc60000000000 */
[----:B------:R-:W-:Y:S05]  /*1400*/  LDS.64 R26, [R30] ;  /* 0x000000001e1a7984 */ /* 0x000fea0000000a00 */
[----:B-1----:R-:W-:Y:S01]  /*1410*/  DFMA R20, R24, R20, R70 ;  /* 0x000000141814722b */ /* 0x002fe20000000046 */
[----:B------:R-:W0:Y:S04]  /*1420*/  LDS.64 R70, [R32] ;  /* 0x0000000020467984 */ /* 0x000e280000000a00 */
[----:B------:R-:W1:Y:S01]  /*1430*/  LDS.64 R24, [R31] ;  /* 0x000000001f187984 */ /* 0x000e620000000a00 */
[----:B0-----:R-:W-:-:S03]  /*1440*/  DMUL R70, R72, R70 ;  /* 0x0000004648467228 */ /* 0x001fc60000000000 */
[----:B------:R-:W-:Y:S01]  /*1450*/  LDS.64 R72, [R28] ;  /* 0x000000001c487984 */ /* 0x000fe20000000a00 */
[----:B-1----:R-:W-:-:S03]  /*1460*/  DMUL R26, R24, R26 ;  /* 0x0000001a181a7228 */ /* 0x002fc60000000000 */
[----:B------:R-:W0:Y:S01]  /*1470*/  LDS.64 R24, [R29] ;  /* 0x000000001d187984 */ /* 0x000e220000000a00 */
[----:B------:R-:W-:-:S03]  /*1480*/  DFMA R70, R22, R70, R20 ;  /* 0x000000461646722b */ /* 0x000fc60000000014 */
[----:B------:R-:W1:Y:S01]  /*1490*/  LDS.128 R20, [UR4+0x80] ;  /* 0x00008004ff147984 */ /* 0x000e620008000c00 */
[----:B0-----:R-:W-:-:S03]  /*14a0*/  DMUL R72, R24, R72 ;  /* 0x0000004818487228 */ /* 0x001fc60000000000 */
[----:B------:R-:W-:Y:S01]  /*14b0*/  LDS.64 R24, [R19] ;  /* 0x0000000013187984 */ /* 0x000fe20000000a00 */
[----:B-1----:R-:W-:-:S03]  /*14c0*/  DFMA R20, R26, R20, R70 ;  /* 0x000000141a14722b */ /* 0x002fc60000000046 */
[----:B------:R0:W1:Y:S04]  /*14d0*/  LDS.64 R26, [R67] ;  /* 0x00000000431a7984 */ /* 0x0000680000000a00 */
[----:B------:R-:W-:Y:S01]  /*14e0*/  LDS.64 R70, [R76] ;  /* 0x000000004c467984 */ /* 0x000fe20000000a00 */
[----:B------:R-:W-:-:S03]  /*14f0*/  DFMA R72, R22, R72, R20 ;  /* 0x000000481648722b */ /* 0x000fc60000000014 */
[----:B------:R-:W2:Y:S01]  /*1500*/  LDS.128 R20, [UR4+0x90] ;  /* 0x00009004ff147984 */ /* 0x000ea20008000c00 */
[----:B0-----:R-:W-:Y:S01]  /*1510*/  IMAD R67, R66, 0x8, R18 ;  /* 0x0000000842437824 */ /* 0x001fe200078e0212 */
[----:B-1----:R-:W-:Y:S02]  /*1520*/  DMUL R24, R26, R24 ;  /* 0x000000181a187228 */ /* 0x002fe40000000000 */
[----:B------:R0:W-:Y:S06]  /*1530*/  LDS.64 R26, [R74] ;  /* 0x000000004a1a7984 */ /* 0x0001ec0000000a00 */
[----:B--2---:R-:W-:-:S02]  /*1540*/  DFMA R72, R24, R20, R72 ;  /* 0x000000141848722b */ /* 0x004fc40000000048 */
[----:B------:R-:W1:Y:S01]  /*1550*/  LDS.64 R24, [R75] ;  /* 0x000000004b187984 */ /* 0x000e620000000a00 */
[----:B0-----:R-:W-:-:S03]  /*1560*/  LEA R74, R66, R2, 0x3 ;  /* 0x00000002424a7211 */ /* 0x001fc600078e18ff */
[----:B------:R-:W0:Y:S01]  /*1570*/  LDS.64 R20, [R18] ;  /* 0x0000000012147984 */ /* 0x000e220000000a00 */
[----:B-1----:R-:W-:-:S03]  /*1580*/  DMUL R24, R26, R24 ;  /* 0x000000181a187228 */ /* 0x002fc60000000000 */
[----:B------:R1:W-:Y:S01]  /*1590*/  LDS.64 R26, [R67] ;  /* 0x00000000431a7984 */ /* 0x0003e20000000a00 */
[----:B0-----:R-:W-:-:S04]  /*15a0*/  DMUL R70, R20, R70 ;  /* 0x0000004614467228 */ /* 0x001fc80000000000 */
[----:B------:R-:W-:Y:S01]  /*15b0*/  DFMA R72, R22, R24, R72 ;  /* 0x000000181648722b */ /* 0x000fe20000000048 */
[----:B------:R-:W0:Y:S01]  /*15c0*/  LDS.128 R20, [UR4+0xa0] ;  /* 0x0000a004ff147984 */ /* 0x000e220008000c00 */
[----:B-1----:R-:W-:-:S03]  /*15d0*/  IMAD R67, R66, 0x8, R13 ;  /* 0x0000000842437824 */ /* 0x002fc600078e020d */
[----:B------:R-:W1:Y:S03]  /*15e0*/  LDS.64 R24, [R2] ;  /* 0x0000000002187984 */ /* 0x000e660000000a00 */
[----:B0-----:R-:W-:Y:S02]  /*15f0*/  DFMA R20, R70, R20, R72 ;  /* 0x000000144614722b */ /* 0x001fe40000000048 */
[----:B------:R0:W-:Y:S01]  /*1600*/  LDS.64 R72, [R74] ;  /* 0x000000004a487984 */ /* 0x0001e20000000a00 */
[----:B-1----:R-:W-:-:S03]  /*1610*/  DMUL R26, R26, R24 ;  /* 0x000000181a1a7228 */ /* 0x002fc60000000000 */
[----:B------:R-:W1:Y:S01]  /*1620*/  LDS.64 R24, [R3] ;  /* 0x0000000003187984 */ /* 0x000e620000000a00 */
[----:B0-----:R-:W-:-:S04]  /*1630*/  LEA R74, R66, R0, 0x3 ;  /* 0x00000000424a7211 */ /* 0x001fc800078e18ff */
[----:B------:R-:W-:Y:S01]  /*1640*/  DFMA R70, R22, R26, R20 ;  /* 0x0000001a1646722b */ /* 0x000fe20000000014 */
[----:B------:R-:W0:Y:S04]  /*1650*/  LDS.128 R20, [UR4+0xb0] ;  /* 0x0000b004ff147984 */ /* 0x000e280008000c00 */
[----:B------:R-:W-:Y:S01]  /*1660*/  LDS.64 R26, [R4] ;  /* 0x00000000041a7984 */ /* 0x000fe20000000a00 */
[----:B-1----:R-:W-:-:S03]  /*1670*/  DMUL R72, R24, R72 ;  /* 0x0000004818487228 */ /* 0x002fc60000000000 */
[----:B------:R-:W1:Y:S05]  /*1680*/  LDS.64 R24, [R5] ;  /* 0x0000000005187984 */ /* 0x000e6a0000000a00 */
[----:B0-----:R-:W-:Y:S01]  /*1690*/  DFMA R72, R72, R20, R70 ;  /* 0x000000144848722b */ /* 0x001fe20000000046 */
[----:B------:R-:W-:Y:S04]  /*16a0*/  LDS.64 R20, [R6] ;  /* 0x0000000006147984 */ /* 0x000fe80000000a00 */
[----:B------:R-:W0:Y:S01]  /*16b0*/  LDS.64 R70, [R7] ;  /* 0x0000000007467984 */ /* 0x000e220000000a00 */
[----:B-1----:R-:W-:-:S03]  /*16c0*/  DMUL R24, R26, R24 ;  /* 0x000000181a187228 */ /* 0x002fc60000000000 */
[----:B------:R-:W-:Y:S05]  /*16d0*/  LDS.64 R26, [R8] ;  /* 0x00000000081a7984 */ /* 0x000fea0000000a00 */
[----:B------:R-:W-:Y:S02]  /*16e0*/  DFMA R72, R22, R24, R72 ;  /* 0x000000181648722b */ /* 0x000fe40000000048 */
[----:B------:R-:W-:Y:S01]  /*16f0*/  LDS.64 R24, [R9] ;  /* 0x0000000009187984 */ /* 0x000fe20000000a00 */
[----:B0-----:R-:W-:-:S03]  /*1700*/  DMUL R70, R20, R70 ;  /* 0x0000004614467228 */ /* 0x001fc60000000000 */
        /* <DEDUP_REMOVED lines=10> */
[----:B-1----:R-:W-:Y:S02]  /*17b0*/  DFMA R72, R24, R20, R72 ;  /* 0x000000141848722b */ /* 0x002fe40000000048 */
[----:B------:R-:W0:Y:S04]  /*17c0*/  LDS.64 R24, [R13] ;  /* 0x000000000d187984 */ /* 0x000e280000000a00 */
[----:B------:R-:W1:Y:S01]  /*17d0*/  LDS.64 R20, [R14] ;  /* 0x000000000e147984 */ /* 0x000e620000000a00 */
[----:B0-----:R-:W-:-:S03]  /*17e0*/  DMUL R24, R26, R24 ;  /* 0x000000181a187228 */ /* 0x001fc60000000000 */
[----:B------:R-:W-:Y:S01]  /*17f0*/  LDS.64 R26, [R15] ;  /* 0x000000000f1a7984 */ /* 0x000fe20000000a00 */
[----:B-1----:R-:W-:-:S04]  /*1800*/  DMUL R70, R20, R70 ;  /* 0x0000004614467228 */ /* 0x002fc80000000000 */
[----:B------:R-:W-:Y:S02]  /*1810*/  DFMA R72, R22, R24, R72 ;  /* 0x000000181648722b */ /* 0x000fe40000000048 */
[----:B------:R-:W0:Y:S04]  /*1820*/  LDS.64 R24, [R16] ;  /* 0x0000000010187984 */ /* 0x000e280000000a00 */
[----:B------:R-:W1:Y:S01]  /*1830*/  LDS.128 R20, [UR4+0xe0] ;  /* 0x0000e004ff147984 */ /* 0x000e620008000c00 */
[----:B0-----:R-:W-:-:S03]  /*1840*/  DMUL R26, R26, R24 ;  /* 0x000000181a1a7228 */ /* 0x001fc60000000000 */
[----:B------:R-:W-:Y:S01]  /*1850*/  LDS.64 R24, [R17] ;  /* 0x0000000011187984 */ /* 0x000fe20000000a00 */
[----:B-1----:R-:W-:Y:S01]  /*1860*/  DFMA R70, R70, R20, R72 ;  /* 0x000000144646722b */ /* 0x002fe20000000048 */
[----:B------:R-:W-:Y:S02]  /*1870*/  IMAD R72, R66, 0x8, R17 ;  /* 0x0000000842487824 */ /* 0x000fe400078e0211 */
[----:B------:R-:W-:Y:S05]  /*1880*/  LDS.64 R66, [R74] ;  /* 0x000000004a427984 */ /* 0x000fea0000000a00 */
[----:B------:R-:W-:Y:S01]  /*1890*/  DFMA R70, R22, R26, R70 ;  /* 0x0000001a1646722b */ /* 0x000fe20000000046 */
[----:B------:R-:W0:Y:S04]  /*18a0*/  LDS.64 R72, [R72] ;  /* 0x0000000048487984 */ /* 0x000e280000000a00 */
[----:B------:R-:W1:Y:S04]  /*18b0*/  LDS.64 R26, [R0] ;  /* 0x00000000001a7984 */ /* 0x000e680000000a00 */
[----:B------:R-:W2:Y:S01]  /*18c0*/  LDS.128 R20, [UR4+0xf0] ;  /* 0x0000f004ff147984 */ /* 0x000ea20008000c00 */
[----:B0-----:R-:W-:-:S02]  /*18d0*/  DMUL R66, R72, R66 ;  /* 0x0000004248427228 */ /* 0x001fc40000000000 */
[----:B-1----:R-:W-:-:S08]  /*18e0*/  DMUL R24, R24, R26 ;  /* 0x0000001a18187228 */ /* 0x002fd00000000000 */
[----:B--2---:R-:W-:-:S08]  /*18f0*/  DFMA R20, R24, R20, R70 ;  /* 0x000000141814722b */ /* 0x004fd00000000046 */
[----:B------:R-:W-:-:S08]  /*1900*/  DFMA R20, R22, R66, R20 ;  /* 0x000000421614722b */ /* 0x000fd00000000014 */
[----:B------:R-:W-:-:S11]  /*1910*/  DADD R68, R68, R20 ;  /* 0x0000000044447229 */ /* 0x000fd60000000014 */
.L_x_34:
[----:B------:R-:W-:Y:S05]  /*1920*/  BSYNC.RECONVERGENT B0 ;  /* 0x0000000000007941 */ /* 0x000fea0003800200 */
.L_x_33:
[----:B012-4-:R-:W0:Y:S01]  /*1930*/  LDC R21, c[0x0][0x370] ;  /* 0x0000dc00ff157b82 */ /* 0x017e220000000800 */
[----:B------:R-:W1:Y:S02]  /*1940*/  LDCU UR6, c[0x0][0x384] ;  /* 0x00007080ff0677ac */ /* 0x000e640008000800 */
[----:B-1----:R-:W-:Y:S01]  /*1950*/  UIADD3 UR4, UPT, UPT, UR6, -0x20, URZ ;  /* 0xffffffe006047890 */ /* 0x002fe2000fffe0ff */
[----:B0-----:R-:W-:-:S04]  /*1960*/  IMAD R62, R21, 0x20, R62 ;  /* 0x00000020153e7824 */ /* 0x001fc800078e023e */
[----:B------:R-:W-:Y:S01]  /*1970*/  BAR.SYNC.DEFER_BLOCKING 0x0 ;  /* 0x0000000000007b1d */ /* 0x000fe20000010000 */
[----:B------:R-:W-:-:S13]  /*1980*/  ISETP.GT.AND P0, PT, R62, UR4, PT ;  /* 0x000000043e007c0c */ /* 0x000fda000bf04270 */
[----:B------:R-:W-:Y:S05]  /*1990*/  @!P0 BRA `(.L_x_35) ;  /* 0xffffffec00fc8947 */ /* 0x000fea000383ffff */
.L_x_25:
[----:B------:R-:W-:-:S04]  /*19a0*/  IADD3 R0, PT, PT, -R62, UR6, RZ ;  /* 0x000000063e007c10 */ /* 0x000fc8000fffe1ff */
[----:B------:R-:W-:-:S13]  /*19b0*/  ISETP.GE.AND P0, PT, R0, 0x1, PT ;  /* 0x000000010000780c */ /* 0x000fda0003f06270 */
[----:B------:R-:W-:Y:S05]  /*19c0*/  @!P0 BRA `(.L_x_36) ;  /* 0x0000001000088947 */ /* 0x000fea0003800000 */
[----:B------:R-:W0:Y:S01]  /*19d0*/  S2R R7, SR_TID.X ;  /* 0x0000000000077919 */ /* 0x000e220000002100 */
[----:B------:R-:W-:Y:S01]  /*19e0*/  IMAD R18, R0, UR7, RZ ;  /* 0x0000000700127c24 */ /* 0x000fe2000f8e02ff */
[----:B------:R-:W-:Y:S04]  /*19f0*/  BSSY.RECONVERGENT B0, `(.L_x_37) ;  /* 0x000000d000007945 */ /* 0x000fe80003800200 */
[----:B------:R-:W-:Y:S02]  /*1a00*/  ISETP.GT.AND P1, PT, R18, R65, PT ;  /* 0x000000411200720c */ /* 0x000fe40003f24270 */
[----:B0-----:R-:W-:-:S13]  /*1a10*/  ISETP.GE.AND P0, PT, R7, R0, PT ;  /* 0x000000000700720c */ /* 0x001fda0003f06270 */
[----:B------:R-:W-:Y:S05]  /*1a20*/  @P0 BRA `(.L_x_38) ;  /* 0x0000000000240947 */ /* 0x000fea0003800000 */
[----:B------:R-:W0:Y:S01]  /*1a30*/  LDC.64 R2, c[0x0][0x390] ;  /* 0x0000e400ff027b82 */ /* 0x000e220000000a00 */
[----:B------:R-:W-:-:S04]  /*1a40*/  IMAD.IADD R5, R7, 0x1, R62 ;  /* 0x0000000107057824 */ /* 0x000fc800078e023e */
[----:B0-----:R-:W-:-:S06]  /*1a50*/  IMAD.WIDE R2, R5, 0x8, R2 ;  /* 0x0000000805027825 */ /* 0x001fcc00078e0202 */
[----:B------:R-:W2:Y:S01]  /*1a60*/  LDG.E.64 R2, desc[UR8][R2.64] ;  /* 0x0000000802027981 */ /* 0x000ea2000c1e1b00 */
[----:B------:R-:W0:Y:S01]  /*1a70*/  S2UR UR5, SR_CgaCtaId ;  /* 0x00000000000579c3 */ /* 0x000e220000008800 */
[----:B------:R-:W-:Y:S02]  /*1a80*/  UMOV UR4, 0x400 ;  /* 0x0000040000047882 */ /* 0x000fe40000000000 */
[----:B0-----:R-:W-:-:S06]  /*1a90*/  ULEA UR4, UR5, UR4, 0x18 ;  /* 0x0000000405047291 */ /* 0x001fcc000f8ec0ff */
[----:B------:R-:W-:-:S05]  /*1aa0*/  LEA R7, R7, UR4, 0x3 ;  /* 0x0000000407077c11 */ /* 0x000fca000f8e18ff */
[----:B--2---:R0:W-:Y:S02]  /*1ab0*/  STS.64 [R7], R2 ;  /* 0x0000000207007388 */ /* 0x0041e40000000a00 */
.L_x_38:
[----:B------:R-:W-:Y:S05]  /*1ac0*/  BSYNC.RECONVERGENT B0 ;  /* 0x0000000000007941 */ /* 0x000fea0003800200 */
.L_x_37:
[----:B------:R-:W-:Y:S04]  /*1ad0*/  BSSY.RECONVERGENT B0, `(.L_x_39) ;  /* 0x0000051000007945 */ /* 0x000fe80003800200 */
[----:B------:R-:W-:Y:S05]  /*1ae0*/  @!P1 BRA `(.L_x_40) ;  /* 0x00000004003c9947 */ /* 0x000fea0003800000 */
[----:B------:R-:W0:Y:S01]  /*1af0*/  LDC R14, c[0x0][0x360] ;  /* 0x0000d800ff0e7b82 */ /* 0x000e220000000800 */
[----:B------:R-:W-:Y:S01]  /*1b00*/  BSSY.RECONVERGENT B1, `(.L_x_41) ;  /* 0x0000030000017945 */ /* 0x000fe20003800200 */
[----:B0-----:R-:W0:Y:S01]  /*1b10*/  I2F.U32.RP R7, R14 ;  /* 0x0000000e00077306 */ /* 0x001e220000209000 */
[----:B------:R-:W-:Y:S01]  /*1b20*/  IMAD.IADD R4, R65, 0x1, R14 ;  /* 0x0000000141047824 */ /* 0x000fe200078e020e */
[----:B------:R-:W-:-:S04]  /*1b30*/  ISETP.NE.U32.AND P2, PT, R14, RZ, PT ;  /* 0x000000ff0e00720c */ /* 0x000fc80003f45070 */
[----:B------:R-:W-:Y:S02]  /*1b40*/  ISETP.GE.AND P0, PT, R4, R18, PT ;  /* 0x000000120400720c */ /* 0x000fe40003f06270 */
[----:B------:R-:W-:Y:S02]  /*1b50*/  VIMNMX R5, PT, PT, R18, R4, !PT ;  /* 0x0000000412057248 */ /* 0x000fe40007fe0100 */
[----:B------:R-:W-:-:S04]  /*1b60*/  SEL R6, RZ, 0x1, P0 ;  /* 0x00000001ff067807 */ /* 0x000fc80000000000 */
[----:B------:R-:W-:Y:S01]  /*1b70*/  IADD3 R5, PT, PT, R5, -R4, -R6 ;  /* 0x8000000405057210 */ /* 0x000fe20007ffe806 */
[----:B0-----:R-:W0:Y:S02]  /*1b80*/  MUFU.RCP R7, R7 ;  /* 0x0000000700077308 */ /* 0x001e240000001000 */
[----:B0-----:R-:W-:-:S06]  /*1b90*/  IADD3 R2, PT, PT, R7, 0xffffffe, RZ ;  /* 0x0ffffffe07027810 */ /* 0x001fcc0007ffe0ff */
[----:B------:R0:W1:Y:S02]  /*1ba0*/  F2I.FTZ.U32.TRUNC.NTZ R3, R2 ;  /* 0x0000000200037305 */ /* 0x000064000021f000 */
[----:B0-----:R-:W-:Y:S01]  /*1bb0*/  MOV R2, RZ ;  /* 0x000000ff00027202 */ /* 0x001fe20000000f00 */
[----:B-1----:R-:W-:-:S04]  /*1bc0*/  IMAD.MOV R9, RZ, RZ, -R3 ;  /* 0x000000ffff097224 */ /* 0x002fc800078e0a03 */
[----:B------:R-:W-:-:S04]  /*1bd0*/  IMAD R9, R9, R14, RZ ;  /* 0x0000000e09097224 */ /* 0x000fc800078e02ff */
[----:B------:R-:W-:-:S06]  /*1be0*/  IMAD.HI.U32 R8, R3, R9, R2 ;  /* 0x0000000903087227 */ /* 0x000fcc00078e0002 */
[----:B------:R-:W-:-:S04]  /*1bf0*/  IMAD.HI.U32 R3, R8, R5, RZ ;  /* 0x0000000508037227 */ /* 0x000fc800078e00ff */
[----:B------:R-:W-:-:S04]  /*1c00*/  IMAD.MOV R2, RZ, RZ, -R3 ;  /* 0x000000ffff027224 */ /* 0x000fc800078e0a03 */
[----:B------:R-:W-:-:S05]  /*1c10*/  IMAD R5, R14, R2, R5 ;  /* 0x000000020e057224 */ /* 0x000fca00078e0205 */
[----:B------:R-:W-:-:S13]  /*1c20*/  ISETP.GE.U32.AND P0, PT, R5, R14, PT ;  /* 0x0000000e0500720c */ /* 0x000fda0003f06070 */
[----:B------:R-:W-:Y:S01]  /*1c30*/  @P0 IMAD.IADD R5, R5, 0x1, -R14 ;  /* 0x0000000105050824 */ /* 0x000fe200078e0a0e */
[----:B------:R-:W-:-:S04]  /*1c40*/  @P0 IADD3 R3, PT, PT, R3, 0x1, RZ ;  /* 0x0000000103030810 */ /* 0x000fc80007ffe0ff */
[----:B------:R-:W-:-:S13]  /*1c50*/  ISETP.GE.U32.AND P1, PT, R5, R14, PT ;  /* 0x0000000e0500720c */ /* 0x000fda0003f26070 */
[----:B------:R-:W-:Y:S01]  /*1c60*/  @P1 VIADD R3, R3, 0x1 ;  /* 0x0000000103031836 */ /* 0x000fe20000000000 */
[----:B------:R-:W-:-:S05]  /*1c70*/  @!P2 LOP3.LUT R3, RZ, R14, RZ, 0x33, !PT ;  /* 0x0000000eff03a212 */ /* 0x000fca00078e33ff */
[----:B------:R-:W-:-:S05]  /*1c80*/  IMAD.IADD R2, R6, 0x1, R3 ;  /* 0x0000000106027824 */ /* 0x000fca00078e0203 */
[C---:B------:R-:W-:Y:S02]  /*1c90*/  LOP3.LUT R3, R2.reuse, 0x3, RZ, 0xc0, !PT ;  /* 0x0000000302037812 */ /* 0x040fe400078ec0ff */
[----:B------:R-:W-:Y:S02]  /*1ca0*/  ISETP.GE.U32.AND P1, PT, R2, 0x3, PT ;  /* 0x000000030200780c */ /* 0x000fe40003f26070 */
[----:B------:R-:W-:-:S13]  /*1cb0*/  ISETP.NE.AND P0, PT, R3, 0x3, PT ;  /* 0x000000030300780c */ /* 0x000fda0003f05270 */
[----:B------:R-:W-:Y:S05]  /*1cc0*/  @!P0 BRA `(.L_x_42) ;  /* 0x00000000004c8947 */ /* 0x000fea0003800000 */
[----:B------:R-:W0:Y:S01]  /*1cd0*/  S2UR UR5, SR_CgaCtaId ;  /* 0x00000000000579c3 */ /* 0x000e220000008800 */
[----:B------:R-:W-:Y:S01]  /*1ce0*/  UMOV UR4, 0x400 ;  /* 0x0000040000047882 */ /* 0x000fe20000000000 */
[----:B------:R-:W-:Y:S01]  /*1cf0*/  IADD3 R2, PT, PT, R2, 0x1, RZ ;  /* 0x0000000102027810 */ /* 0x000fe20007ffe0ff */
[----:B------:R-:W-:-:S03]  /*1d00*/  IMAD R9, R62, UR7, R65 ;  /* 0x000000073e097c24 */ /* 0x000fc6000f8e0241 */
[----:B------:R-:W-:Y:S02]  /*1d10*/  LOP3.LUT R2, R2, 0x3, RZ, 0xc0, !PT ;  /* 0x0000000302027812 */ /* 0x000fe400078ec0ff */
[----:B------:R-:W1:Y:S03]  /*1d20*/  LDC.64 R4, c[0x0][0x388] ;  /* 0x0000e200ff047b82 */ /* 0x000e660000000a00 */
[----:B------:R-:W-:Y:S01]  /*1d30*/  IMAD.MOV R6, RZ, RZ, -R2 ;  /* 0x000000ffff067224 */ /* 0x000fe200078e0a02 */
[----:B0-----:R-:W-:-:S06]  /*1d40*/  ULEA UR4, UR5, UR4, 0x18 ;  /* 0x0000000405047291 */ /* 0x001fcc000f8ec0ff */
[----:B------:R-:W-:Y:S01]  /*1d50*/  LEA R3, R65, UR4, 0x3 ;  /* 0x0000000441037c11 */ /* 0x000fe2000f8e18ff */
[----:B------:R-:W-:-:S04]  /*1d60*/  IMAD R65, R2, R14, R65 ;  /* 0x0000000e02417224 */ /* 0x000fc800078e0241 */
[----:B------:R-:W-:-:S07]  /*1d70*/  VIADD R7, R3, 0x100 ;  /* 0x0000010003077836 */ /* 0x000fce0000000000 */
.L_x_43:
[----:B-1----:R-:W-:-:S06]  /*1d80*/  IMAD.WIDE R2, R9, 0x8, R4 ;  /* 0x0000000809027825 */ /* 0x002fcc00078e0204 */
[----:B------:R-:W2:Y:S01]  /*1d90*/  LDG.E.64 R2, desc[UR8][R2.64] ;  /* 0x0000000802027981 */ /* 0x000ea2000c1e1b00 */
[----:B------:R-:W-:Y:S01]  /*1da0*/  IADD3 R6, PT, PT, R6, 0x1, RZ ;  /* 0x0000000106067810 */ /* 0x000fe20007ffe0ff */
[----:B------:R-:W-:-:S03]  /*1db0*/  IMAD.IADD R9, R14, 0x1, R9 ;  /* 0x000000010e097824 */ /* 0x000fc600078e0209 */
[----:B------:R-:W-:Y:S01]  /*1dc0*/  ISETP.NE.AND P0, PT, R6, RZ, PT ;  /* 0x000000ff0600720c */ /* 0x000fe20003f05270 */
[----:B--2---:R0:W-:Y:S02]  /*1dd0*/  STS.64 [R7], R2 ;  /* 0x0000000207007388 */ /* 0x0041e40000000a00 */
[----:B0-----:R-:W-:-:S10]  /*1de0*/  IMAD R7, R14, 0x8, R7 ;  /* 0x000000080e077824 */ /* 0x001fd400078e0207 */
[----:B------:R-:W-:Y:S05]  /*1df0*/  @P0 BRA `(.L_x_43) ;  /* 0xfffffffc00e00947 */ /* 0x000fea000383ffff */
.L_x_42:
[----:B------:R-:W-:Y:S05]  /*1e00*/  BSYNC.RECONVERGENT B1 ;  /* 0x0000000000017941 */ /* 0x000fea0003800200 */
.L_x_41:
[----:B------:R-:W-:Y:S05]  /*1e10*/  @!P1 BRA `(.L_x_40) ;  /* 0x0000000000709947 */ /* 0x000fea0003800000 */
[----:B------:R-:W0:Y:S01]  /*1e20*/  S2R R3, SR_CgaCtaId ;  /* 0x0000000000037919 */ /* 0x000e220000008800 */
[----:B------:R-:W1:Y:S01]  /*1e30*/  LDC.64 R10, c[0x0][0x388] ;  /* 0x0000e200ff0a7b82 */ /* 0x000e620000000a00 */
[----:B------:R-:W-:Y:S02]  /*1e40*/  MOV R2, 0x400 ;  /* 0x0000040000027802 */ /* 0x000fe40000000f00 */
[----:B------:R-:W-:Y:S02]  /*1e50*/  SHF.L.U32 R13, R14, 0x3, RZ ;  /* 0x000000030e0d7819 */ /* 0x000fe400000006ff */
[----:B0-----:R-:W-:-:S07]  /*1e60*/  LEA R20, R3, R2, 0x18 ;  /* 0x0000000203147211 */ /* 0x001fce00078ec0ff */
.L_x_44:
[----:B--2---:R-:W-:-:S04]  /*1e70*/  IMAD R3, R62, UR7, R65 ;  /* 0x000000073e037c24 */ /* 0x004fc8000f8e0241 */
[----:B-1----:R-:W-:-:S03]  /*1e80*/  IMAD.WIDE R2, R3, 0x8, R10 ;  /* 0x0000000803027825 */ /* 0x002fc600078e020a */
[----:B------:R-:W-:-:S05]  /*1e90*/  IADD3 R4, P0, PT, R13, R2, RZ ;  /* 0x000000020d047210 */ /* 0x000fca0007f1e0ff */
[----:B------:R-:W-:Y:S01]  /*1ea0*/  IMAD.X R5, RZ, RZ, R3, P0 ;  /* 0x000000ffff057224 */ /* 0x000fe200000e0603 */
[C---:B------:R-:W-:Y:S01]  /*1eb0*/  IADD3 R6, P0, PT, R13.reuse, R4, RZ ;  /* 0x000000040d067210 */ /* 0x040fe20007f1e0ff */
[----:B------:R-:W2:Y:S04]  /*1ec0*/  LDG.E.64 R2, desc[UR8][R2.64] ;  /* 0x0000000802027981 */ /* 0x000ea8000c1e1b00 */
[----:B------:R-:W-:Y:S01]  /*1ed0*/  IMAD.X R7, RZ, RZ, R5, P0 ;  /* 0x000000ffff077224 */ /* 0x000fe200000e0605 */
[----:B------:R-:W-:Y:S01]  /*1ee0*/  IADD3 R8, P0, PT, R13, R6, RZ ;  /* 0x000000060d087210 */ /* 0x000fe20007f1e0ff */
[----:B------:R-:W3:Y:S03]  /*1ef0*/  LDG.E.64 R4, desc[UR8][R4.64] ;  /* 0x0000000804047981 */ /* 0x000ee6000c1e1b00 */
[----:B------:R-:W-:-:S02]  /*1f00*/  IADD3.X R9, PT, PT, RZ, R7, RZ, P0, !PT ;  /* 0x00000007ff097210 */ /* 0x000fc400007fe4ff */
[----:B------:R-:W4:Y:S04]  /*1f10*/  LDG.E.64 R6, desc[UR8][R6.64] ;  /* 0x0000000806067981 */ /* 0x000f28000c1e1b00 */
[----:B------:R-:W5:Y:S01]  /*1f20*/  LDG.E.64 R8, desc[UR8][R8.64] ;  /* 0x0000000808087981 */ /* 0x000f62000c1e1b00 */
[----:B------:R-:W-:-:S04]  /*1f30*/  IMAD R12, R65, 0x8, R20 ;  /* 0x00000008410c7824 */ /* 0x000fc800078e0214 */
[----:B------:R-:W-:-:S05]  /*1f40*/  IMAD.IADD R15, R13, 0x1, R12 ;  /* 0x000000010d0f7824 */ /* 0x000fca00078e020c */
[----:B------:R-:W-:-:S05]  /*1f50*/  IADD3 R16, PT, PT, R13, R15, RZ ;  /* 0x0000000f0d107210 */ /* 0x000fca0007ffe0ff */
[----:B------:R-:W-:Y:S02]  /*1f60*/  IMAD.IADD R17, R13, 0x1, R16 ;  /* 0x000000010d117824 */ /* 0x000fe400078e0210 */
[----:B------:R-:W-:-:S05]  /*1f70*/  IMAD R65, R14, 0x4, R65 ;  /* 0x000000040e417824 */ /* 0x000fca00078e0241 */
[----:B------:R-:W-:Y:S01]  /*1f80*/  ISETP.GE.AND P0, PT, R65, R18, PT ;  /* 0x000000124100720c */ /* 0x000fe20003f06270 */
[----:B--2---:R2:W-:Y:S04]  /*1f90*/  STS.64 [R12+0x100], R2 ;  /* 0x000100020c007388 */ /* 0x0045e80000000a00 */
[----:B---3--:R2:W-:Y:S04]  /*1fa0*/  STS.64 [R15+0x100], R4 ;  /* 0x000100040f007388 */ /* 0x0085e80000000a00 */
[----:B----4-:R2:W-:Y:S04]  /*1fb0*/  STS.64 [R16+0x100], R6 ;  /* 0x0001000610007388 */ /* 0x0105e80000000a00 */
[----:B-----5:R2:W-:Y:S01]  /*1fc0*/  STS.64 [R17+0x100], R8 ;  /* 0x0001000811007388 */ /* 0x0205e20000000a00 */
[----:B------:R-:W-:Y:S05]  /*1fd0*/  @!P0 BRA `(.L_x_44) ;  /* 0xfffffffc00a48947 */ /* 0x000fea000383ffff */
.L_x_40:
[----:B------:R-:W-:Y:S05]  /*1fe0*/  BSYNC.RECONVERGENT B0 ;  /* 0x0000000000007941 */ /* 0x000fea0003800200 */
.L_x_39:
[----:B------:R-:W-:Y:S01]  /*1ff0*/  BAR.SYNC.DEFER_BLOCKING 0x0 ;  /* 0x0000000000007b1d */ /* 0x000fe20000010000 */
[----:B------:R-:W-:-:S13]  /*2000*/  ISETP.GE.AND P0, PT, R64, RZ, PT ;  /* 0x000000ff4000720c */ /* 0x000fda0003f06270 */
[----:B------:R-:W-:Y:S05]  /*2010*/  @!P0 EXIT ;  /* 0x000000000000894d */ /* 0x000fea0003800000 */
[C---:B------:R-:W-:Y:S01]  /*2020*/  ISETP.GE.U32.AND P0, PT, R0.reuse, 0x8, PT ;  /* 0x000000080000780c */ /* 0x040fe20003f06070 */
[----:B0-2---:R-:W-:Y:S01]  /*2030*/  HFMA2 R2, -RZ, RZ, 0, 0 ;  /* 0x00000000ff027431 */ /* 0x005fe200000001ff */
[----:B------:R-:W-:Y:S02]  /*2040*/  LOP3.LUT R3, R0, 0x7, RZ, 0xc0, !PT ;  /* 0x0000000700037812 */ /* 0x000fe400078ec0ff */
[----:B------:R-:W-:Y:S02]  /*2050*/  CS2R R52, SRZ ;  /* 0x0000000000347805 */ /* 0x000fe4000001ff00 */
[----:B------:R-:W-:-:S07]  /*2060*/  ISETP.NE.AND P1, PT, R3, RZ, PT ;  /* 0x000000ff0300720c */ /* 0x000fce0003f25270 */
[----:B------:R-:W-:Y:S06]  /*2070*/  @!P0 BRA `(.L_x_45) ;  /* 0x0000000400048947 */ /* 0x000fec0003800000 */
[----:B------:R-:W0:Y:S01]  /*2080*/  S2UR UR5, SR_CgaCtaId ;  /* 0x00000000000579c3 */ /* 0x000e220000008800 */
[----:B------:R-:W-:Y:S01]  /*2090*/  LEA R4, R64, 0x100, 0x3 ;  /* 0x0000010040047811 */ /* 0x000fe200078e18ff */
[----:B------:R-:W-:Y:S01]  /*20a0*/  IMAD.U32 R55, RZ, RZ, UR7 ;  /* 0x00000007ff377e24 */ /* 0x000fe2000f8e00ff */
[----:B------:R-:W-:Y:S01]  /*20b0*/  LEA R5, R63, 0x100, 0x3 ;  /* 0x000001003f057811 */ /* 0x000fe200078e18ff */
[----:B------:R-:W-:Y:S01]  /*20c0*/  UMOV UR4, 0x400 ;  /* 0x0000040000047882 */ /* 0x000fe20000000000 */
[----:B------:R-:W-:Y:S01]  /*20d0*/  LOP3.LUT R2, R0, 0x7ffffff8, RZ, 0xc0, !PT ;  /* 0x7ffffff800027812 */ /* 0x000fe200078ec0ff */
[C-C-:B------:R-:W-:Y:S01]  /*20e0*/  IMAD R6, R55.reuse, 0x38, R4.reuse ;  /* 0x0000003837067824 */ /* 0x140fe200078e0204 */
[C---:B------:R-:W-:Y:S01]  /*20f0*/  LEA R9, R55.reuse, R5, 0x4 ;  /* 0x0000000537097211 */ /* 0x040fe200078e20ff */
[C---:B------:R-:W-:Y:S01]  /*2100*/  IMAD R7, R55.reuse, 0x30, R4 ;  /* 0x0000003037077824 */ /* 0x040fe200078e0204 */
[C---:B------:R-:W-:Y:S01]  /*2110*/  LEA R28, R55.reuse, R4, 0x4 ;  /* 0x00000004371c7211 */ /* 0x040fe200078e20ff */
[C-C-:B------:R-:W-:Y:S01]  /*2120*/  IMAD R8, R55.reuse, 0x8, R5.reuse ;  /* 0x0000000837087824 */ /* 0x140fe200078e0205 */
[----:B------:R-:W-:Y:S01]  /*2130*/  CS2R R52, SRZ ;  /* 0x0000000000347805 */ /* 0x000fe2000001ff00 */
[----:B------:R-:W-:-:S02]  /*2140*/  IMAD R10, R55, 0x18, R5 ;  /* 0x00000018370a7824 */ /* 0x000fc400078e0205 */
[C-C-:B------:R-:W-:Y:S02]  /*2150*/  IMAD R11, R55.reuse, 0x20, R5.reuse ;  /* 0x00000020370b7824 */ /* 0x140fe400078e0205 */
[C-C-:B------:R-:W-:Y:S02]  /*2160*/  IMAD R12, R55.reuse, 0x28, R5.reuse ;  /* 0x00000028370c7824 */ /* 0x140fe400078e0205 */
[C-C-:B------:R-:W-:Y:S02]  /*2170*/  IMAD R13, R55.reuse, 0x30, R5.reuse ;  /* 0x00000030370d7824 */ /* 0x140fe400078e0205 */
[C---:B------:R-:W-:Y:S02]  /*2180*/  IMAD R14, R55.reuse, 0x38, R5 ;  /* 0x00000038370e7824 */ /* 0x040fe400078e0205 */
[C-C-:B------:R-:W-:Y:S01]  /*2190*/  IMAD R15, R55.reuse, 0x8, R4.reuse ;  /* 0x00000008370f7824 */ /* 0x140fe200078e0204 */
[----:B0-----:R-:W-:Y:S01]  /*21a0*/  ULEA UR4, UR5, UR4, 0x18 ;  /* 0x0000000405047291 */ /* 0x001fe2000f8ec0ff */
[----:B------:R-:W-:-:S02]  /*21b0*/  IMAD R29, R55, 0x18, R4 ;  /* 0x00000018371d7824 */ /* 0x000fc400078e0204 */
[C-C-:B------:R-:W-:Y:S01]  /*21c0*/  IMAD R54, R55.reuse, 0x20, R4.reuse ;  /* 0x0000002037367824 */ /* 0x140fe200078e0204 */
[----:B------:R-:W-:Y:S01]  /*21d0*/  UIADD3 UR5, UPT, UPT, UR4, 0x20, URZ ;  /* 0x0000002004057890 */ /* 0x000fe2000fffe0ff */
[----:B------:R-:W-:Y:S02]  /*21e0*/  IMAD R55, R55, 0x28, R4 ;  /* 0x0000002837377824 */ /* 0x000fe400078e0204 */
[----:B------:R-:W-:-:S09]  /*21f0*/  IMAD.MOV R56, RZ, RZ, -R2 ;  /* 0x000000ffff387224 */ /* 0x000fd200078e0a02 */
.L_x_46:
[----:B------:R-:W-:Y:S01]  /*2200*/  LDS.64 R46, [R4+UR4] ;  /* 0x00000004042e7984 */ /* 0x000fe20008000a00 */
[----:B------:R-:W-:-:S03]  /*2210*/  IADD3 R56, PT, PT, R56, 0x8, RZ ;  /* 0x0000000838387810 */ /* 0x000fc60007ffe0ff */
[----:B------:R-:W0:Y:S01]  /*2220*/  LDS.64 R16, [R5+UR4] ;  /* 0x0000000405107984 */ /* 0x000e220008000a00 */
[----:B------:R-:W-:-:S03]  /*2230*/  ISETP.NE.AND P0, PT, R56, RZ, PT ;  /* 0x000000ff3800720c */ /* 0x000fc60003f05270 */
[----:B------:R-:W1:Y:S04]  /*2240*/  LDS.128 R24, [UR5+-0x20] ;  /* 0xffffe005ff187984 */ /* 0x000e680008000c00 */
[----:B------:R-:W-:Y:S04]  /*2250*/  LDS.64 R44, [R15+UR4] ;  /* 0x000000040f2c7984 */ /* 0x000fe80008000a00 */
[----:B------:R-:W2:Y:S04]  /*2260*/  LDS.64 R42, [R8+UR4] ;  /* 0x00000004082a7984 */ /* 0x000ea80008000a00 */
[----:B------:R-:W-:Y:S04]  /*2270*/  LDS.64 R50, [R28+UR4] ;  /* 0x000000041c327984 */ /* 0x000fe80008000a00 */
[----:B------:R-:W3:Y:S04]  /*2280*/  LDS.64 R48, [R9+UR4] ;  /* 0x0000000409307984 */ /* 0x000ee80008000a00 */
[----:B------:R-:W-:Y:S04]  /*2290*/  LDS.64 R40, [R29+UR4] ;  /* 0x000000041d287984 */ /* 0x000fe80008000a00 */
[----:B------:R-:W4:Y:S04]  /*22a0*/  LDS.128 R20, [UR5+-0x10] ;  /* 0xfffff005ff147984 */ /* 0x000f280008000c00 */
[----:B------:R-:W5:Y:S04]  /*22b0*/  LDS.64 R38, [R10+UR4] ;  /* 0x000000040a267984 */ /* 0x000f680008000a00 */
[----:B------:R-:W-:Y:S04]  /*22c0*/  LDS.64 R36, [R54+UR4] ;  /* 0x0000000436247984 */ /* 0x000fe80008000a00 */
[----:B------:R-:W5:Y:S01]  /*22d0*/  LDS.64 R34, [R11+UR4] ;  /* 0x000000040b227984 */ /* 0x000f620008000a00 */
[----:B0-----:R-:W-:-:S03]  /*22e0*/  DMUL R46, R46, R16 ;  /* 0x000000102e2e7228 */ /* 0x001fc60000000000 */
[----:B------:R-:W-:Y:S04]  /*22f0*/  LDS.64 R32, [R55+UR4] ;  /* 0x0000000437207984 */ /* 0x000fe80008000a00 */
[----:B------:R-:W0:Y:S01]  /*2300*/  LDS.128 R16, [UR5] ;  /* 0x00000005ff107984 */ /* 0x000e220008000c00 */
[----:B-1----:R-:W-:-:S03]  /*2310*/  DFMA R24, R46, R24, R52 ;  /* 0x000000182e18722b */ /* 0x002fc60000000034 */
[----:B------:R-:W1:Y:S01]  /*2320*/  LDS.64 R30, [R12+UR4] ;  /* 0x000000040c1e7984 */ /* 0x000e620008000a00 */
[----:B--2---:R-:W-:-:S03]  /*2330*/  DMUL R46, R44, R42 ;  /* 0x0000002a2c2e7228 */ /* 0x004fc60000000000 */
[----:B------:R-:W-:Y:S04]  /*2340*/  LDS.64 R44, [R7+UR4] ;  /* 0x00000004072c7984 */ /* 0x000fe80008000a00 */
[----:B------:R-:W2:Y:S01]  /*2350*/  LDS.64 R42, [R13+UR4] ;  /* 0x000000040d2a7984 */ /* 0x000ea20008000a00 */
[----:B------:R-:W-:Y:S02]  /*2360*/  DFMA R46, R26, R46, R24 ;  /* 0x0000002e1a2e722b */ /* 0x000fe40000000018 */
[----:B---3--:R-:W-:Y:S01]  /*2370*/  DMUL R48, R50, R48 ;  /* 0x0000003032307228 */ /* 0x008fe20000000000 */
[----:B------:R-:W-:Y:S04]  /*2380*/  LDS.64 R52, [R14+UR4] ;  /* 0x000000040e347984 */ /* 0x000fe80008000a00 */
[----:B------:R-:W3:Y:S01]  /*2390*/  LDS.64 R50, [R6+UR4] ;  /* 0x0000000406327984 */ /* 0x000ee20008000a00 */
[----:B------:R-:W-:-:S02]  /*23a0*/  ULEA UR4, UR7, UR4, 0x6 ;  /* 0x0000000407047291 */ /* 0x000fc4000f8e30ff */
[----:B----4-:R-:W-:Y:S01]  /*23b0*/  DFMA R20, R48, R20, R46 ;  /* 0x000000143014722b */ /* 0x010fe2000000002e */
[----:B------:R-:W4:Y:S01]  /*23c0*/  LDS.128 R24, [UR5+0x10] ;  /* 0x00001005ff187984 */ /* 0x000f220008000c00 */
[----:B-----5:R-:W-:Y:S01]  /*23d0*/  DMUL R38, R40, R38 ;  /* 0x0000002628267228 */ /* 0x020fe20000000000 */
[----:B------:R-:W-:Y:S01]  /*23e0*/  UIADD3 UR5, UPT, UPT, UR5, 0x40, URZ ;  /* 0x0000004005057890 */ /* 0x000fe2000fffe0ff */
[----:B------:R-:W-:-:S06]  /*23f0*/  DMUL R34, R36, R34 ;  /* 0x0000002224227228 */ /* 0x000fcc0000000000 */
[----:B------:R-:W-:-:S08]  /*2400*/  DFMA R20, R22, R38, R20 ;  /* 0x000000261614722b */ /* 0x000fd00000000014 */
[----:B0-----:R-:W-:Y:S02]  /*2410*/  DFMA R16, R34, R16, R20 ;  /* 0x000000102210722b */ /* 0x001fe40000000014 */
[----:B-1----:R-:W-:-:S08]  /*2420*/  DMUL R30, R32, R30 ;  /* 0x0000001e201e7228 */ /* 0x002fd00000000000 */
[----:B------:R-:W-:Y:S02]  /*2430*/  DFMA R16, R18, R30, R16 ;  /* 0x0000001e1210722b */ /* 0x000fe40000000010 */
[----:B--2---:R-:W-:Y:S02]  /*2440*/  DMUL R42, R44, R42 ;  /* 0x0000002a2c2a7228 */ /* 0x004fe40000000000 */
[----:B---3--:R-:W-:-:S06]  /*2450*/  DMUL R52, R50, R52 ;  /* 0x0000003432347228 */ /* 0x008fcc0000000000 */
[----:B----4-:R-:W-:-:S08]  /*2460*/  DFMA R16, R42, R24, R16 ;  /* 0x000000182a10722b */ /* 0x010fd00000000010 */
[----:B------:R-:W-:Y:S01]  /*2470*/  DFMA R52, R26, R52, R16 ;  /* 0x000000341a34722b */ /* 0x000fe20000000010 */
[----:B------:R-:W-:Y:S10]  /*2480*/  @P0 BRA `(.L_x_46) ;  /* 0xfffffffc005c0947 */ /* 0x000ff4000383ffff */
.L_x_45:
[----:B------:R-:W-:Y:S05]  /*2490*/  @!P1 BRA `(.L_x_47) ;  /* 0x0000000400509947 */ /* 0x000fea0003800000 */
[----:B------:R-:W-:Y:S02]  /*24a0*/  ISETP.GE.U32.AND P0, PT, R3, 0x4, PT ;  /* 0x000000040300780c */ /* 0x000fe40003f06070 */
[----:B------:R-:W-:-:S04]  /*24b0*/  LOP3.LUT R32, R0, 0x3, RZ, 0xc0, !PT ;  /* 0x0000000300207812 */ /* 0x000fc800078ec0ff */
[----:B------:R-:W-:-:S07]  /*24c0*/  ISETP.NE.AND P1, PT, R32, RZ, PT ;  /* 0x000000ff2000720c */ /* 0x000fce0003f25270 */
[----:B------:R-:W-:Y:S06]  /*24d0*/  @!P0 BRA `(.L_x_48) ;  /* 0x0000000000948947 */ /* 0x000fec0003800000 */
[----:B------:R-:W0:Y:S01]  /*24e0*/  S2R R4, SR_CgaCtaId ;  /* 0x0000000000047919 */ /* 0x000e220000008800 */
[----:B------:R-:W-:Y:S02]  /*24f0*/  MOV R3, 0x400 ;  /* 0x0000040000037802 */ /* 0x000fe40000000f00 */
[----:B------:R-:W-:Y:S02]  /*2500*/  MOV R26, UR7 ;  /* 0x00000007001a7c02 */ /* 0x000fe40008000f00 */
[----:B0-----:R-:W-:Y:S01]  /*2510*/  LEA R5, R4, R3, 0x18 ;  /* 0x0000000304057211 */ /* 0x001fe200078ec0ff */
[C---:B------:R-:W-:Y:S02]  /*2520*/  IMAD R4, R2.reuse, UR7, R63 ;  /* 0x0000000702047c24 */ /* 0x040fe4000f8e023f */
[----:B------:R-:W-:Y:S02]  /*2530*/  IMAD R3, R2, UR7, R64 ;  /* 0x0000000702037c24 */ /* 0x000fe4000f8e0240 */
[----:B------:R-:W-:Y:S01]  /*2540*/  VIADD R6, R5, 0x100 ;  /* 0x0000010005067836 */ /* 0x000fe20000000000 */
[----:B------:R-:W-:Y:S01]  /*2550*/  LEA R14, R4, R5, 0x3 ;  /* 0x00000005040e7211 */ /* 0x000fe200078e18ff */
[----:B------:R-:W-:-:S02]  /*2560*/  IMAD R12, R3, 0x8, R5 ;  /* 0x00000008030c7824 */ /* 0x000fc400078e0205 */
[--C-:B------:R-:W-:Y:S02]  /*2570*/  IMAD R4, R4, 0x8, R6.reuse ;  /* 0x0000000804047824 */ /* 0x100fe400078e0206 */
[----:B------:R-:W-:Y:S01]  /*2580*/  IMAD R3, R3, 0x8, R6 ;  /* 0x0000000803037824 */ /* 0x000fe200078e0206 */
[----:B------:R-:W-:Y:S01]  /*2590*/  LDS.64 R14, [R14+0x100] ;  /* 0x000100000e0e7984 */ /* 0x000fe20000000a00 */
[----:B------:R-:W-:Y:S01]  /*25a0*/  IMAD R6, R2, 0x8, R5 ;  /* 0x0000000802067824 */ /* 0x000fe200078e0205 */
[C---:B------:R-:W-:Y:S01]  /*25b0*/  LEA R28, R26.reuse, R4, 0x3 ;  /* 0x000000041a1c7211 */ /* 0x040fe200078e18ff */
[----:B------:R-:W-:Y:S01]  /*25c0*/  IMAD R3, R26, 0x8, R3 ;  /* 0x000000081a037824 */ /* 0x000fe200078e0203 */
[----:B------:R-:W0:Y:S01]  /*25d0*/  LDS.64 R12, [R12+0x100] ;  /* 0x000100000c0c7984 */ /* 0x000e220000000a00 */
[----:B------:R-:W-:Y:S02]  /*25e0*/  VIADD R2, R2, 0x4 ;  /* 0x0000000402027836 */ /* 0x000fe40000000000 */
[C---:B------:R-:W-:Y:S01]  /*25f0*/  IMAD R29, R26.reuse, 0x8, R3 ;  /* 0x000000081a1d7824 */ /* 0x040fe200078e0203 */
[----:B------:R-:W1:Y:S01]  /*2600*/  LDS.128 R8, [R6] ;  /* 0x0000000006087984 */ /* 0x000e620000000c00 */
[----:B------:R-:W-:-:S03]  /*2610*/  IMAD R30, R26, 0x8, R28 ;  /* 0x000000081a1e7824 */ /* 0x000fc600078e021c */
[----:B------:R-:W-:Y:S01]  /*2620*/  LDS.64 R16, [R3] ;  /* 0x0000000003107984 */ /* 0x000fe20000000a00 */
[C---:B------:R-:W-:Y:S01]  /*2630*/  LEA R31, R26.reuse, R29, 0x3 ;  /* 0x0000001d1a1f7211 */ /* 0x040fe200078e18ff */
[----:B------:R-:W-:Y:S02]  /*2640*/  IMAD R26, R26, 0x8, R30 ;  /* 0x000000081a1a7824 */ /* 0x000fe400078e021e */
[----:B------:R-:W2:Y:S04]  /*2650*/  LDS.64 R18, [R28] ;  /* 0x000000001c127984 */ /* 0x000ea80000000a00 */
[----:B------:R-:W-:Y:S04]  /*2660*/  LDS.64 R20, [R29] ;  /* 0x000000001d147984 */ /* 0x000fe80000000a00 */
[----:B------:R-:W3:Y:S04]  /*2670*/  LDS.64 R22, [R30] ;  /* 0x000000001e167984 */ /* 0x000ee80000000a00 */
[----:B------:R-:W-:Y:S04]  /*2680*/  LDS.64 R24, [R31] ;  /* 0x000000001f187984 */ /* 0x000fe80000000a00 */
[----:B------:R-:W4:Y:S04]  /*2690*/  LDS.64 R26, [R26] ;  /* 0x000000001a1a7984 */ /* 0x000f280000000a00 */
[----:B------:R-:W5:Y:S01]  /*26a0*/  LDS.128 R4, [R6+0x10] ;  /* 0x0000100006047984 */ /* 0x000f620000000c00 */
[----:B0-----:R-:W-:-:S08]  /*26b0*/  DMUL R12, R12, R14 ;  /* 0x0000000e0c0c7228 */ /* 0x001fd00000000000 */
[----:B-1----:R-:W-:Y:S02]  /*26c0*/  DFMA R8, R12, R8, R52 ;  /* 0x000000080c08722b */ /* 0x002fe40000000034 */
[----:B--2---:R-:W-:-:S08]  /*26d0*/  DMUL R16, R16, R18 ;  /* 0x0000001210107228 */ /* 0x004fd00000000000 */
[----:B------:R-:W-:Y:S02]  /*26e0*/  DFMA R8, R16, R10, R8 ;  /* 0x0000000a1008722b */ /* 0x000fe40000000008 */
[----:B---3--:R-:W-:Y:S02]  /*26f0*/  DMUL R20, R20, R22 ;  /* 0x0000001614147228 */ /* 0x008fe40000000000 */
[----:B----4-:R-:W-:-:S06]  /*2700*/  DMUL R24, R24, R26 ;  /* 0x0000001a18187228 */ /* 0x010fcc0000000000 */
[----:B-----5:R-:W-:-:S08]  /*2710*/  DFMA R4, R20, R4, R8 ;  /* 0x000000041404722b */ /* 0x020fd00000000008 */
[----:B------:R-:W-:-:S11]  /*2720*/  DFMA R52, R24, R6, R4 ;  /* 0x000000061834722b */ /* 0x000fd60000000004 */
.L_x_48:
[----:B------:R-:W-:Y:S05]  /*2730*/  @!P1 BRA `(.L_x_47) ;  /* 0x0000000000a89947 */ /* 0x000fea0003800000 */
[----:B------:R-:W-:Y:S02]  /*2740*/  ISETP.NE.AND P0, PT, R32, 0x1, PT ;  /* 0x000000012000780c */ /* 0x000fe40003f05270 */
[----:B------:R-:W-:-:S04]  /*2750*/  LOP3.LUT R0, R0, 0x1, RZ, 0xc0, !PT ;  /* 0x0000000100007812 */ /* 0x000fc800078ec0ff */
[----:B------:R-:W-:-:S07]  /*2760*/  ISETP.NE.U32.AND P1, PT, R0, 0x1, PT ;  /* 0x000000010000780c */ /* 0x000fce0003f25070 */
[----:B------:R-:W-:Y:S06]  /*2770*/  @!P0 BRA `(.L_x_49) ;  /* 0x0000000000608947 */ /* 0x000fec0003800000 */
[----:B------:R-:W0:Y:S01]  /*2780*/  S2R R3, SR_CgaCtaId ;  /* 0x0000000000037919 */ /* 0x000e220000008800 */
[----:B------:R-:W-:Y:S01]  /*2790*/  MOV R0, 0x400 ;  /* 0x0000040000007802 */ /* 0x000fe20000000f00 */
[C---:B------:R-:W-:Y:S02]  /*27a0*/  IMAD R4, R2.reuse, UR7, R63 ;  /* 0x0000000702047c24 */ /* 0x040fe4000f8e023f */
[----:B------:R-:W-:Y:S01]  /*27b0*/  IMAD.U32 R11, RZ, RZ, UR7 ;  /* 0x00000007ff0b7e24 */ /* 0x000fe2000f8e00ff */
[----:B0-----:R-:W-:Y:S01]  /*27c0*/  LEA R3, R3, R0, 0x18 ;  /* 0x0000000003037211 */ /* 0x001fe200078ec0ff */
[----:B------:R-:W-:-:S03]  /*27d0*/  IMAD R0, R2, UR7, R64 ;  /* 0x0000000702007c24 */ /* 0x000fc6000f8e0240 */
[----:B------:R-:W-:Y:S01]  /*27e0*/  IADD3 R5, PT, PT, R3, 0x100, RZ ;  /* 0x0000010003057810 */ /* 0x000fe20007ffe0ff */
[----:B------:R-:W-:Y:S01]  /*27f0*/  IMAD R16, R0, 0x8, R3 ;  /* 0x0000000800107824 */ /* 0x000fe200078e0203 */
[C---:B------:R-:W-:Y:S02]  /*2800*/  LEA R6, R4.reuse, R3, 0x3 ;  /* 0x0000000304067211 */ /* 0x040fe400078e18ff */
[----:B------:R-:W-:Y:S01]  /*2810*/  LEA R8, R4, R5, 0x3 ;  /* 0x0000000504087211 */ /* 0x000fe200078e18ff */
[----:B------:R-:W-:Y:S01]  /*2820*/  IMAD R0, R0, 0x8, R5 ;  /* 0x0000000800007824 */ /* 0x000fe200078e0205 */
[C---:B------:R-:W-:Y:S01]  /*2830*/  LEA R9, R2.reuse, R3, 0x3 ;  /* 0x0000000302097211 */ /* 0x040fe200078e18ff */
[----:B------:R-:W-:Y:S01]  /*2840*/  LDS.64 R4, [R16+0x100] ;  /* 0x0001000010047984 */ /* 0x000fe20000000a00 */
[C---:B------:R-:W-:Y:S01]  /*2850*/  LEA R14, R11.reuse, R8, 0x3 ;  /* 0x000000080b0e7211 */ /* 0x040fe200078e18ff */
[----:B------:R-:W-:Y:S02]  /*2860*/  IMAD R0, R11, 0x8, R0 ;  /* 0x000000080b007824 */ /* 0x000fe400078e0200 */
[----:B------:R-:W0:Y:S01]  /*2870*/  LDS.64 R6, [R6+0x100] ;  /* 0x0001000006067984 */ /* 0x000e220000000a00 */
[----:B------:R-:W-:-:S03]  /*2880*/  VIADD R2, R2, 0x2 ;  /* 0x0000000202027836 */ /* 0x000fc60000000000 */
[----:B------:R-:W1:Y:S04]  /*2890*/  LDS.128 R8, [R9] ;  /* 0x0000000009087984 */ /* 0x000e680000000c00 */
[----:B------:R-:W-:Y:S04]  /*28a0*/  LDS.64 R12, [R0] ;  /* 0x00000000000c7984 */ /* 0x000fe80000000a00 */
[----:B------:R-:W2:Y:S01]  /*28b0*/  LDS.64 R14, [R14] ;  /* 0x000000000e0e7984 */ /* 0x000ea20000000a00 */
[----:B0-----:R-:W-:-:S08]  /*28c0*/  DMUL R4, R4, R6 ;  /* 0x0000000604047228 */ /* 0x001fd00000000000 */
[----:B-1----:R-:W-:Y:S02]  /*28d0*/  DFMA R4, R4, R8, R52 ;  /* 0x000000080404722b */ /* 0x002fe40000000034 */
[----:B--2---:R-:W-:-:S08]  /*28e0*/  DMUL R12, R12, R14 ;  /* 0x0000000e0c0c7228 */ /* 0x004fd00000000000 */
[----:B------:R-:W-:-:S11]  /*28f0*/  DFMA R52, R12, R10, R4 ;  /* 0x0000000a0c34722b */ /* 0x000fd60000000004 */
.L_x_49:
[----:B------:R-:W-:Y:S05]  /*2900*/  @P1 BRA `(.L_x_47) ;  /* 0x0000000000341947 */ /* 0x000fea0003800000 */
[----:B------:R-:W0:Y:S01]  /*2910*/  S2R R5, SR_CgaCtaId ;  /* 0x0000000000057919 */ /* 0x000e220000008800 */
[----:B------:R-:W-:Y:S01]  /*2920*/  MOV R4, 0x400 ;  /* 0x0000040000047802 */ /* 0x000fe20000000f00 */
[C---:B------:R-:W-:Y:S02]  /*2930*/  IMAD R0, R2.reuse, UR7, R64 ;  /* 0x0000000702007c24 */ /* 0x040fe4000f8e0240 */
[----:B------:R-:W-:Y:S01]  /*2940*/  IMAD R3, R2, UR7, R63 ;  /* 0x0000000702037c24 */ /* 0x000fe2000f8e023f */
[----:B0-----:R-:W-:-:S04]  /*2950*/  LEA R9, R5, R4, 0x18 ;  /* 0x0000000405097211 */ /* 0x001fc800078ec0ff */
[-C--:B------:R-:W-:Y:S01]  /*2960*/  LEA R0, R0, R9.reuse, 0x3 ;  /* 0x0000000900007211 */ /* 0x080fe200078e18ff */
[----:B------:R-:W-:Y:S01]  /*2970*/  IMAD R6, R3, 0x8, R9 ;  /* 0x0000000803067824 */ /* 0x000fe200078e0209 */
[----:B------:R-:W-:-:S03]  /*2980*/  LEA R2, R2, R9, 0x3 ;  /* 0x0000000902027211 */ /* 0x000fc600078e18ff */
[----:B------:R-:W-:Y:S04]  /*2990*/  LDS.64 R4, [R0+0x100] ;  /* 0x0001000000047984 */ /* 0x000fe80000000a00 */
[----:B------:R-:W0:Y:S04]  /*29a0*/  LDS.64 R6, [R6+0x100] ;  /* 0x0001000006067984 */ /* 0x000e280000000a00 */
[----:B------:R-:W1:Y:S01]  /*29b0*/  LDS.64 R2, [R2] ;  /* 0x0000000002027984 */ /* 0x000e620000000a00 */
[----:B0-----:R-:W-:-:S08]  /*29c0*/  DMUL R4, R4, R6 ;  /* 0x0000000604047228 */ /* 0x001fd00000000000 */
[----:B-1----:R-:W-:-:S11]  /*29d0*/  DFMA R52, R4, R2, R52 ;  /* 0x000000020434722b */ /* 0x002fd60000000034 */
.L_x_47:
[----:B------:R-:W-:-:S11]  /*29e0*/  DADD R68, R52, R68 ;  /* 0x0000000034447229 */ /* 0x000fd60000000044 */
.L_x_36:
[----:B------:R-:W-:-:S13]  /*29f0*/  ISETP.GE.AND P0, PT, R64, RZ, PT ;  /* 0x000000ff4000720c */ /* 0x000fda0003f06270 */
[----:B------:R-:W-:Y:S05]  /*2a00*/  @!P0 EXIT ;  /* 0x000000000000894d */ /* 0x000fea0003800000 */
[----:B------:R-:W0:Y:S01]  /*2a10*/  S2R R0, SR_CTAID.X ;  /* 0x0000000000007919 */ /* 0x000e220000002500 */
[----:B------:R-:W1:Y:S01]  /*2a20*/  LDC.64 R2, c[0x0][0x398] ;  /* 0x0000e600ff027b82 */ /* 0x000e620000000a00 */
[----:B------:R-:W-:Y:S01]  /*2a30*/  ISETP.NE.AND P0, PT, R64, R63, PT ;  /* 0x0000003f4000720c */ /* 0x000fe20003f05270 */
[----:B0-----:R-:W-:-:S04]  /*2a40*/  IMAD R0, R0, UR7, RZ ;  /* 0x0000000700007c24 */ /* 0x001fc8000f8e02ff */
[----:B------:R-:W-:-:S04]  /*2a50*/  IMAD R5, R0, UR7, RZ ;  /* 0x0000000700057c24 */ /* 0x000fc8000f8e02ff */
[----:B-1----:R-:W-:-:S04]  /*2a60*/  IMAD.WIDE.U32 R2, R5, 0x8, R2 ;  /* 0x0000000805027825 */ /* 0x002fc800078e0002 */
[----:B------:R-:W-:-:S04]  /*2a70*/  IMAD R5, R63, UR7, R64 ;  /* 0x000000073f057c24 */ /* 0x000fc8000f8e0240 */
[----:B------:R-:W-:-:S05]  /*2a80*/  IMAD.WIDE R4, R5, 0x8, R2 ;  /* 0x0000000805047825 */ /* 0x000fca00078e0202 */
[----:B------:R0:W-:Y:S01]  /*2a90*/  STG.E.64 desc[UR8][R4.64], R68 ;  /* 0x0000004404007986 */ /* 0x0001e2000c101b08 */
[----:B------:R-:W-:Y:S05]  /*2aa0*/  @!P0 EXIT ;  /* 0x000000000000894d */ /* 0x000fea0003800000 */
[----:B------:R-:W-:-:S04]  /*2ab0*/  IMAD R63, R64, UR7, R63 ;  /* 0x00000007403f7c24 */ /* 0x000fc8000f8e023f */
[----:B------:R-:W-:-:S05]  /*2ac0*/  IMAD.WIDE R2, R63, 0x8, R2 ;  /* 0x000000083f027825 */ /* 0x000fca00078e0202 */
[----:B------:R-:W-:Y:S01]  /*2ad0*/  STG.E.64 desc[UR8][R2.64], R68 ;  /* 0x0000004402007986 */ /* 0x000fe2000c101b08 */
[----:B------:R-:W-:Y:S05]  /*2ae0*/  EXIT ;  /* 0x000000000000794d */ /* 0x000fea0003800000 */
        .weak           $__internal_1_$__cuda_sm20_rem_s16
        .type           $__internal_1_$__cuda_sm20_rem_s16,@function
        .size           $__internal_1_$__cuda_sm20_rem_s16,(.L_x_52 - $__internal_1_$__cuda_sm20_rem_s16)
$__internal_1_$__cuda_sm20_rem_s16:
[----:B------:R-:W-:Y:S01]  /*2af0*/  IABS R8, R2 ;  /* 0x0000000200087213 */ /* 0x000fe20000000000 */
[----:B------:R-:W-:Y:S01]  /*2b00*/  IMAD.MOV.U32 R4, RZ, RZ, 0x4b800000 ;  /* 0x4b800000ff047424 */ /* 0x000fe200078e00ff */
[----:B------:R-:W-:Y:S02]  /*2b10*/  IABS R9, R0 ;  /* 0x0000000000097213 */ /* 0x000fe40000000000 */
[----:B------:R-:W0:Y:S01]  /*2b20*/  I2F.U16 R3, R8 ;  /* 0x0000000800037306 */ /* 0x000e220000101000 */
[----:B------:R-:W-:Y:S02]  /*2b30*/  SHF.R.U32.HI R0, RZ, 0x1f, R0 ;  /* 0x0000001fff007819 */ /* 0x000fe40000011600 */
[C---:B0-----:R-:W-:Y:S02]  /*2b40*/  FSETP.GEU.AND P1, PT, |R3|.reuse, 1.175494350822287508e-38, PT ;  /* 0x008000000300780b */ /* 0x041fe40003f2e200 */
[----:B------:R-:W-:Y:S02]  /*2b50*/  FSETP.GT.AND P0, PT, |R3|, 8.50705917302346158658e+37, PT ;  /* 0x7e8000000300780b */ /* 0x000fe40003f04200 */
[----:B------:R-:W-:-:S04]  /*2b60*/  FSEL R4, R4, 1, !P1 ;  /* 0x3f80000004047808 */ /* 0x000fc80004800000 */
[----:B------:R-:W-:Y:S02]  /*2b70*/  FSEL R4, R4, 0.25, !P0 ;  /* 0x3e80000004047808 */ /* 0x000fe40004000000 */
[----:B------:R-:W-:-:S03]  /*2b80*/  ISETP.NE.AND P0, PT, R2, RZ, PT ;  /* 0x000000ff0200720c */ /* 0x000fc60003f05270 */
[----:B------:R-:W-:Y:S02]  /*2b90*/  FMUL R5, R3, R4 ;  /* 0x0000000403057220 */ /* 0x000fe40000400000 */
[----:B------:R-:W-:Y:S08]  /*2ba0*/  I2F.U16.RZ R3, R9 ;  /* 0x0000000900037306 */ /* 0x000ff0000010d000 */
[----:B------:R-:W0:Y:S02]  /*2bb0*/  MUFU.RCP R5, R5 ;  /* 0x0000000500057308 */ /* 0x000e240000001000 */
[----:B0-----:R-:W-:Y:S01]  /*2bc0*/  FMUL R4, R4, R5 ;  /* 0x0000000504047220 */ /* 0x001fe20000400000 */
[----:B------:R-:W-:-:S04]  /*2bd0*/  IADD3 R5, PT, PT, -R0, RZ, RZ ;  /* 0x000000ff00057210 */ /* 0x000fc80007ffe1ff */
[----:B------:R-:W-:-:S05]  /*2be0*/  IADD3 R4, PT, PT, R4, 0x2, RZ ;  /* 0x0000000204047810 */ /* 0x000fca0007ffe0ff */
[----:B------:R-:W-:Y:S01]  /*2bf0*/  FMUL.RZ R3, R3, R4 ;  /* 0x0000000403037220 */ /* 0x000fe2000040c000 */
[----:B------:R-:W-:Y:S01]  /*2c00*/  IABS R4, R2 ;  /* 0x0000000200047213 */ /* 0x000fe20000000000 */
[----:B------:R-:W-:-:S04]  /*2c10*/  IMAD.MOV.U32 R2, RZ, RZ, R7 ;  /* 0x000000ffff027224 */ /* 0x000fc800078e0007 */
[----:B------:R-:W0:Y:S01]  /*2c20*/  F2I.U32.TRUNC.NTZ R3, R3 ;  /* 0x0000000300037305 */ /* 0x000e22000020f000 */
[----:B------:R-:W-:Y:S01]  /*2c30*/  IMAD.MOV R8, RZ, RZ, -R4 ;  /* 0x000000ffff087224 */ /* 0x000fe200078e0a04 */
[----:B0-----:R-:W-:Y:S01]  /*2c40*/  LOP3.LUT R4, R3, 0xffff, RZ, 0xc0, !PT ;  /* 0x0000ffff03047812 */ /* 0x001fe200078ec0ff */
[----:B------:R-:W-:-:S04]  /*2c50*/  HFMA2 R3, -RZ, RZ, 0, 0 ;  /* 0x00000000ff037431 */ /* 0x000fc800000001ff */
[----:B------:R-:W-:-:S05]  /*2c60*/  IMAD R4, R4, R8, R9 ;  /* 0x0000000804047224 */ /* 0x000fca00078e0209 */
[----:B------:R-:W-:-:S05]  /*2c70*/  LOP3.LUT R5, R5, R4, RZ, 0x3c, !PT ;  /* 0x0000000405057212 */ /* 0x000fca00078e3cff */
[----:B------:R-:W-:Y:S01]  /*2c80*/  IMAD.IADD R5, R0, 0x1, R5 ;  /* 0x0000000100057824 */ /* 0x000fe200078e0205 */
[----:B------:R-:W-:Y:S01]  /*2c90*/  @!P0 MOV R5, 0xffffffff ;  /* 0xffffffff00058802 */ /* 0x000fe20000000f00 */
[----:B------:R-:W-:Y:S06]  /*2ca0*/  RET.REL.NODEC R2 `(_Z15calcWeightedCoviiPKdS0_Pd) ;  /* 0xffffffd002d47950 */ /* 0x000fec0003c3ffff */
.L_x_50:
        /* <DEDUP_REMOVED lines=13> */
.L_x_52:


//--------------------- .nv.shared._ZN3cub18CUB_300001_SM_10006detail8for_each13static_kernelINS2_12policy_hub_t12policy_500_tEmN6thrust24THRUST_300001_SM_1000_NS8cuda_cub20__uninitialized_fill7functorINS7_10device_ptrIdEEdEEEEvT0_T1_ --------------------------
	.section	.nv.shared._ZN3cub18CUB_300001_SM_10006detail8for_each13static_kernelINS2_12policy_hub_t12policy_500_tEmN6thrust24THRUST_300001_SM_1000_NS8cuda_cub20__uninitialized_fill7functorINS7_10device_ptrIdEEdEEEEvT0_T1_,"aw",@nobits
	.sectionflags	@""
	.align	16
	.zero		1024


//--------------------- .nv.shared.reserved.0     --------------------------
	.section	.nv.shared.reserved.0,"aw",@nobits
	.weak		__nv_reservedSMEM_offset_0_alias
	.size		__nv_reservedSMEM_offset_0_alias, 0, 64
	.other		__nv_reservedSMEM_offset_0_alias,@"STO_CUDA_RESERVED_SHARED STV_DEFAULT"
__nv_reservedSMEM_offset_0_alias:
	.zero		0
	.zero		64


//--------------------- .nv.global                --------------------------
	.section	.nv.global,"aw",@nobits
.nv.global:
	.type		_ZN34_INTERNAL_5a6f5e2e_4_k_cu_b29507546thrust24THRUST_300001_SM_1000_NS3seqE,@object
	.size		_ZN34_INTERNAL_5a6f5e2e_4_k_cu_b29507546thrust24THRUST_300001_SM_1000_NS3seqE,(_ZN34_INTERNAL_5a6f5e2e_4_k_cu_b29507544cuda3std3__48in_placeE - _ZN34_INTERNAL_5a6f5e2e_4_k_cu_b29507546thrust24THRUST_300001_SM_1000_NS3seqE)
_ZN34_INTERNAL_5a6f5e2e_4_k_cu_b29507546thrust24THRUST_300001_SM_1000_NS3seqE:
	.zero		1
	.type		_ZN34_INTERNAL_5a6f5e2e_4_k_cu_b29507544cuda3std3__48in_placeE,@object
	.size		_ZN34_INTERNAL_5a6f5e2e_4_k_cu_b29507544cuda3std3__48in_placeE,(_ZN34_INTERNAL_5a6f5e2e_4_k_cu_b29507544cuda3std6ranges3__45__cpo4sizeE - _ZN34_INTERNAL_5a6f5e2e_4_k_cu_b29507544cuda3std3__48in_placeE)
_ZN34_INTERNAL_5a6f5e2e_4_k_cu_b29507544cuda3std3__48in_placeE:
	.zero		1
	.type		_ZN34_INTERNAL_5a6f5e2e_4_k_cu_b29507544cuda3std6ranges3__45__cpo4sizeE,@object
	.size		_ZN34_INTERNAL_5a6f5e2e_4_k_cu_b29507544cuda3std6ranges3__45__cpo4sizeE,(_ZN34_INTERNAL_5a6f5e2e_4_k_cu_b29507546thrust24THRUST_300001_SM_1000_NS12placeholders2_3E - _ZN34_INTERNAL_5a6f5e2e_4_k_cu_b29507544cuda3std6ranges3__45__cpo4sizeE)
_ZN34_INTERNAL_5a6f5e2e_4_k_cu_b29507544cuda3std6ranges3__45__cpo4sizeE:
	.zero		1
	.type		_ZN34_INTERNAL_5a6f5e2e_4_k_cu_b29507546thrust24THRUST_300001_SM_1000_NS12placeholders2_3E,@object
	.size		_ZN34_INTERNAL_5a6f5e2e_4_k_cu_b29507546thrust24THRUST_300001_SM_1000_NS12placeholders2_3E,(_ZN34_INTERNAL_5a6f5e2e_4_k_cu_b29507544cuda3std3__45__cpo6cbeginE - _ZN34_INTERNAL_5a6f5e2e_4_k_cu_b29507546thrust24THRUST_300001_SM_1000_NS12placeholders2_3E)
_ZN34_INTERNAL_5a6f5e2e_4_k_cu_b29507546thrust24THRUST_300001_SM_1000_NS12placeholders2_3E:
	.zero		1
	.type		_ZN34_INTERNAL_5a6f5e2e_4_k_cu_b29507544cuda3std3__45__cpo6cbeginE,@object
	.size		_ZN34_INTERNAL_5a6f5e2e_4_k_cu_b29507544cuda3std3__45__cpo6cbeginE,(_ZN34_INTERNAL_5a6f5e2e_4_k_cu_b29507544cuda3std6ranges3__45__cpo6cbeginE - _ZN34_INTERNAL_5a6f5e2e_4_k_cu_b29507544cuda3std3__45__cpo6cbeginE)
_ZN34_INTERNAL_5a6f5e2e_4_k_cu_b29507544cuda3std3__45__cpo6cbeginE:
	.zero		1
	.type		_ZN34_INTERNAL_5a6f5e2e_4_k_cu_b29507544cuda3std6ranges3__45__cpo6cbeginE,@object
	.size		_ZN34_INTERNAL_5a6f5e2e_4_k_cu_b29507544cuda3std6ranges3__45__cpo6cbeginE,(_ZN34_INTERNAL_5a6f5e2e_4_k_cu_b29507546thrust24THRUST_300001_SM_1000_NS12placeholders2_7E - _ZN34_INTERNAL_5a6f5e2e_4_k_cu_b29507544cuda3std6ranges3__45__cpo6cbeginE)
_ZN34_INTERNAL_5a6f5e2e_4_k_cu_b29507544cuda3std6ranges3__45__cpo6cbeginE:
	.zero		1
	.type		_ZN34_INTERNAL_5a6f5e2e_4_k_cu_b29507546thrust24THRUST_300001_SM_1000_NS12placeholders2_7E,@object
	.size		_ZN34_INTERNAL_5a6f5e2e_4_k_cu_b29507546thrust24THRUST_300001_SM_1000_NS12placeholders2_7E,(_ZN34_INTERNAL_5a6f5e2e_4_k_cu_b29507544cuda3std3__45__cpo7crbeginE - _ZN34_INTERNAL_5a6f5e2e_4_k_cu_b29507546thrust24THRUST_300001_SM_1000_NS12placeholders2_7E)
_ZN34_INTERNAL_5a6f5e2e_4_k_cu_b29507546thrust24THRUST_300001_SM_1000_NS12placeholders2_7E:
	.zero		1
	.type		_ZN34_INTERNAL_5a6f5e2e_4_k_cu_b29507544cuda3std3__45__cpo7crbeginE,@object
	.size		_ZN34_INTERNAL_5a6f5e2e_4_k_cu_b29507544cuda3std3__45__cpo7crbeginE,(_ZN34_INTERNAL_5a6f5e2e_4_k_cu_b29507544cuda3std6ranges3__45__cpo4nextE - _ZN34_INTERNAL_5a6f5e2e_4_k_cu_b29507544cuda3std3__45__cpo7crbeginE)
_ZN34_INTERNAL_5a6f5e2e_4_k_cu_b29507544cuda3std3__45__cpo7crbeginE:
	.zero		1
	.type		_ZN34_INTERNAL_5a6f5e2e_4_k_cu_b29507544cuda3std6ranges3__45__cpo4nextE,@object
	.size		_ZN34_INTERNAL_5a6f5e2e_4_k_cu_b29507544cuda3std6ranges3__45__cpo4nextE,(_ZN34_INTERNAL_5a6f5e2e_4_k_cu_b29507544cuda3std6ranges3__45__cpo4swapE - _ZN34_INTERNAL_5a6f5e2e_4_k_cu_b29507544cuda3std6ranges3__45__cpo4nextE)
_ZN34_INTERNAL_5a6f5e2e_4_k_cu_b29507544cuda3std6ranges3__45__cpo4nextE:
	.zero		1
	.type		_ZN34_INTERNAL_5a6f5e2e_4_k_cu_b29507544cuda3std6ranges3__45__cpo4swapE,@object
	.size		_ZN34_INTERNAL_5a6f5e2e_4_k_cu_b29507544cuda3std6ranges3__45__cpo4swapE,(_ZN34_INTERNAL_5a6f5e2e_4_k_cu_b29507546thrust24THRUST_300001_SM_1000_NS8cuda_cub10par_nosyncE - _ZN34_INTERNAL_5a6f5e2e_4_k_cu_b29507544cuda3std6ranges3__45__cpo4swapE)
_ZN34_INTERNAL_5a6f5e2e_4_k_cu_b29507544cuda3std6ranges3__45__cpo4swapE:
	.zero		1
	.type		_ZN34_INTERNAL_5a6f5e2e_4_k_cu_b29507546thrust24THRUST_300001_SM_1000_NS8cuda_cub10par_nosyncE,@object
	.size		_ZN34_INTERNAL_5a6f5e2e_4_k_cu_b29507546thrust24THRUST_300001_SM_1000_NS8cuda_cub10par_nosyncE,(_ZN34_INTERNAL_5a6f5e2e_4_k_cu_b29507546thrust24THRUST_300001_SM_1000_NS12placeholders2_9E - _ZN34_INTERNAL_5a6f5e2e_4_k_cu_b29507546thrust24THRUST_300001_SM_1000_NS8cuda_cub10par_nosyncE)
_ZN34_INTERNAL_5a6f5e2e_4_k_cu_b29507546thrust24THRUST_300001_SM_1000_NS8cuda_cub10par_nosyncE:
	.zero		1
	.type		_ZN34_INTERNAL_5a6f5e2e_4_k_cu_b29507546thrust24THRUST_300001_SM_1000_NS12placeholders2_9E,@object
	.size		_ZN34_INTERNAL_5a6f5e2e_4_k_cu_b29507546thrust24THRUST_300001_SM_1000_NS12placeholders2_9E,(_ZN34_INTERNAL_5a6f5e2e_4_k_cu_b29507544cuda3std3__436_GLOBAL__N__5a6f5e2e_4_k_cu_b29507546ignoreE - _ZN34_INTERNAL_5a6f5e2e_4_k_cu_b29507546thrust24THRUST_300001_SM_1000_NS12placeholders2_9E)
_ZN34_INTERNAL_5a6f5e2e_4_k_cu_b29507546thrust24THRUST_300001_SM_1000_NS12placeholders2_9E:
	.zero		1
	.type		_ZN34_INTERNAL_5a6f5e2e_4_k_cu_b29507544cuda3std3__436_GLOBAL__N__5a6f5e2e_4_k_cu_b29507546ignoreE,@object
	.size		_ZN34_INTERNAL_5a6f5e2e_4_k_cu_b29507544cuda3std3__436_GLOBAL__N__5a6f5e2e_4_k_cu_b29507546ignoreE,(_ZN34_INTERNAL_5a6f5e2e_4_k_cu_b29507544cuda3std6ranges3__45__cpo4dataE - _ZN34_INTERNAL_5a6f5e2e_4_k_cu_b29507544cuda3std3__436_GLOBAL__N__5a6f5e2e_4_k_cu_b29507546ignoreE)
_ZN34_INTERNAL_5a6f5e2e_4_k_cu_b29507544cuda3std3__436_GLOBAL__N__5a6f5e2e_4_k_cu_b29507546ignoreE:
	.zero		1
	.type		_ZN34_INTERNAL_5a6f5e2e_4_k_cu_b29507544cuda3std6ranges3__45__cpo4dataE,@object
	.size		_ZN34_INTERNAL_5a6f5e2e_4_k_cu_b29507544cuda3std6ranges3__45__cpo4dataE,(_ZN34_INTERNAL_5a6f5e2e_4_k_cu_b29507546thrust24THRUST_300001_SM_1000_NS12placeholders2_1E - _ZN34_INTERNAL_5a6f5e2e_4_k_cu_b29507544cuda3std6ranges3__45__cpo4dataE)
_ZN34_INTERNAL_5a6f5e2e_4_k_cu_b29507544cuda3std6ranges3__45__cpo4dataE:
	.zero		1
	.type		_ZN34_INTERNAL_5a6f5e2e_4_k_cu_b29507546thrust24THRUST_300001_SM_1000_NS12placeholders2_1E,@object
	.size		_ZN34_INTERNAL_5a6f5e2e_4_k_cu_b29507546thrust24THRUST_300001_SM_1000_NS12placeholders2_1E,(_ZN34_INTERNAL_5a6f5e2e_4_k_cu_b29507544cuda3std3__45__cpo5beginE - _ZN34_INTERNAL_5a6f5e2e_4_k_cu_b29507546thrust24THRUST_300001_SM_1000_NS12placeholders2_1E)
_ZN34_INTERNAL_5a6f5e2e_4_k_cu_b29507546thrust24THRUST_300001_SM_1000_NS12placeholders2_1E:
	.zero		1
	.type		_ZN34_INTERNAL_5a6f5e2e_4_k_cu_b29507544cuda3std3__45__cpo5beginE,@object
	.size		_ZN34_INTERNAL_5a6f5e2e_4_k_cu_b29507544cuda3std3__45__cpo5beginE,(_ZN34_INTERNAL_5a6f5e2e_4_k_cu_b29507544cuda3std6ranges3__45__cpo5beginE - _ZN34_INTERNAL_5a6f5e2e_4_k_cu_b29507544cuda3std3__45__cpo5beginE)
_ZN34_INTERNAL_5a6f5e2e_4_k_cu_b29507544cuda3std3__45__cpo5beginE:
	.zero		1
	.type		_ZN34_INTERNAL_5a6f5e2e_4_k_cu_b29507544cuda3std6ranges3__45__cpo5beginE,@object
	.size		_ZN34_INTERNAL_5a6f5e2e_4_k_cu_b29507544cuda3std6ranges3__45__cpo5beginE,(_ZN34_INTERNAL_5a6f5e2e_4_k_cu_b29507546thrust24THRUST_300001_SM_1000_NS12placeholders2_5E - _ZN34_INTERNAL_5a6f5e2e_4_k_cu_b29507544cuda3std6ranges3__45__cpo5beginE)
_ZN34_INTERNAL_5a6f5e2e_4_k_cu_b29507544cuda3std6ranges3__45__cpo5beginE:
	.zero		1
	.type		_ZN34_INTERNAL_5a6f5e2e_4_k_cu_b29507546thrust24THRUST_300001_SM_1000_NS12placeholders2_5E,@object
	.size		_ZN34_INTERNAL_5a6f5e2e_4_k_cu_b29507546thrust24THRUST_300001_SM_1000_NS12placeholders2_5E,(_ZN34_INTERNAL_5a6f5e2e_4_k_cu_b29507544cuda3std3__45__cpo6rbeginE - _ZN34_INTERNAL_5a6f5e2e_4_k_cu_b29507546thrust24THRUST_300001_SM_1000_NS12placeholders2_5E)
_ZN34_INTERNAL_5a6f5e2e_4_k_cu_b29507546thrust24THRUST_300001_SM_1000_NS12placeholders2_5E:
	.zero		1
	.type		_ZN34_INTERNAL_5a6f5e2e_4_k_cu_b29507544cuda3std3__45__cpo6rbeginE,@object
	.size		_ZN34_INTERNAL_5a6f5e2e_4_k_cu_b29507544cuda3std3__45__cpo6rbeginE,(_ZN34_INTERNAL_5a6f5e2e_4_k_cu_b29507544cuda3std6ranges3__45__cpo7advanceE - _ZN34_INTERNAL_5a6f5e2e_4_k_cu_b29507544cuda3std3__45__cpo6rbeginE)
_ZN34_INTERNAL_5a6f5e2e_4_k_cu_b29507544cuda3std3__45__cpo6rbeginE:
	.zero		1
	.type		_ZN34_INTERNAL_5a6f5e2e_4_k_cu_b29507544cuda3std6ranges3__45__cpo7advanceE,@object
	.size		_ZN34_INTERNAL_5a6f5e2e_4_k_cu_b29507544cuda3std6ranges3__45__cpo7advanceE,(_ZN34_INTERNAL_5a6f5e2e_4_k_cu_b29507544cuda3std3__47nulloptE - _ZN34_INTERNAL_5a6f5e2e_4_k_cu_b29507544cuda3std6ranges3__45__cpo7advanceE)
_ZN34_INTERNAL_5a6f5e2e_4_k_cu_b29507544cuda3std6ranges3__45__cpo7advanceE:
	.zero		1
	.type		_ZN34_INTERNAL_5a6f5e2e_4_k_cu_b29507544cuda3std3__47nulloptE,@object
	.size		_ZN34_INTERNAL_5a6f5e2e_4_k_cu_b29507544cuda3std3__47nulloptE,(_ZN34_INTERNAL_5a6f5e2e_4_k_cu_b29507544cuda3std6ranges3__45__cpo8distanceE - _ZN34_INTERNAL_5a6f5e2e_4_k_cu_b29507544cuda3std3__47nulloptE)
_ZN34_INTERNAL_5a6f5e2e_4_k_cu_b29507544cuda3std3__47nulloptE:
	.zero		1
	.type		_ZN34_INTERNAL_5a6f5e2e_4_k_cu_b29507544cuda3std6ranges3__45__cpo8distanceE,@object
	.size		_ZN34_INTERNAL_5a6f5e2e_4_k_cu_b29507544cuda3std6ranges3__45__cpo8distanceE,(_ZN34_INTERNAL_5a6f5e2e_4_k_cu_b29507546thrust24THRUST_300001_SM_1000_NS12placeholders3_10E - _ZN34_INTERNAL_5a6f5e2e_4_k_cu_b29507544cuda3std6ranges3__45__cpo8distanceE)
_ZN34_INTERNAL_5a6f5e2e_4_k_cu_b29507544cuda3std6ranges3__45__cpo8distanceE:
	.zero		1
	.type		_ZN34_INTERNAL_5a6f5e2e_4_k_cu_b29507546thrust24THRUST_300001_SM_1000_NS12placeholders3_10E,@object
	.size		_ZN34_INTERNAL_5a6f5e2e_4_k_cu_b29507546thrust24THRUST_300001_SM_1000_NS12placeholders3_10E,(_ZN34_INTERNAL_5a6f5e2e_4_k_cu_b29507544cuda3std3__419piecewise_constructE - _ZN34_INTERNAL_5a6f5e2e_4_k_cu_b29507546thrust24THRUST_300001_SM_1000_NS12placeholders3_10E)
_ZN34_INTERNAL_5a6f5e2e_4_k_cu_b29507546thrust24THRUST_300001_SM_1000_NS12placeholders3_10E:
	.zero		1
	.type		_ZN34_INTERNAL_5a6f5e2e_4_k_cu_b29507544cuda3std3__419piecewise_constructE,@object
	.size		_ZN34_INTERNAL_5a6f5e2e_4_k_cu_b29507544cuda3std3__419piecewise_constructE,(_ZN34_INTERNAL_5a6f5e2e_4_k_cu_b29507544cuda3std6ranges3__45__cpo5cdataE - _ZN34_INTERNAL_5a6f5e2e_4_k_cu_b29507544cuda3std3__419piecewise_constructE)
_ZN34_INTERNAL_5a6f5e2e_4_k_cu_b29507544cuda3std3__419piecewise_constructE:
	.zero		1
	.type		_ZN34_INTERNAL_5a6f5e2e_4_k_cu_b29507544cuda3std6ranges3__45__cpo5cdataE,@object
	.size		_ZN34_INTERNAL_5a6f5e2e_4_k_cu_b29507544cuda3std6ranges3__45__cpo5cdataE,(_ZN34_INTERNAL_5a6f5e2e_4_k_cu_b29507546thrust24THRUST_300001_SM_1000_NS12placeholders2_2E - _ZN34_INTERNAL_5a6f5e2e_4_k_cu_b29507544cuda3std6ranges3__45__cpo5cdataE)
_ZN34_INTERNAL_5a6f5e2e_4_k_cu_b29507544cuda3std6ranges3__45__cpo5cdataE:
	.zero		1
	.type		_ZN34_INTERNAL_5a6f5e2e_4_k_cu_b29507546thrust24THRUST_300001_SM_1000_NS12placeholders2_2E,@object
	.size		_ZN34_INTERNAL_5a6f5e2e_4_k_cu_b29507546thrust24THRUST_300001_SM_1000_NS12placeholders2_2E,(_ZN34_INTERNAL_5a6f5e2e_4_k_cu_b29507544cuda3std3__45__cpo3endE - _ZN34_INTERNAL_5a6f5e2e_4_k_cu_b29507546thrust24THRUST_300001_SM_1000_NS12placeholders2_2E)
_ZN34_INTERNAL_5a6f5e2e_4_k_cu_b29507546thrust24THRUST_300001_SM_1000_NS12placeholders2_2E:
	.zero		1
	.type		_ZN34_INTERNAL_5a6f5e2e_4_k_cu_b29507544cuda3std3__45__cpo3endE,@object
	.size		_ZN34_INTERNAL_5a6f5e2e_4_k_cu_b29507544cuda3std3__45__cpo3endE,(_ZN34_INTERNAL_5a6f5e2e_4_k_cu_b29507544cuda3std6ranges3__45__cpo3endE - _ZN34_INTERNAL_5a6f5e2e_4_k_cu_b29507544cuda3std3__45__cpo3endE)
_ZN34_INTERNAL_5a6f5e2e_4_k_cu_b29507544cuda3std3__45__cpo3endE:
	.zero		1
	.type		_ZN34_INTERNAL_5a6f5e2e_4_k_cu_b29507544cuda3std6ranges3__45__cpo3endE,@object
	.size		_ZN34_INTERNAL_5a6f5e2e_4_k_cu_b29507544cuda3std6ranges3__45__cpo3endE,(_ZN34_INTERNAL_5a6f5e2e_4_k_cu_b29507546thrust24THRUST_300001_SM_1000_NS12placeholders2_6E - _ZN34_INTERNAL_5a6f5e2e_4_k_cu_b29507544cuda3std6ranges3__45__cpo3endE)
_ZN34_INTERNAL_5a6f5e2e_4_k_cu_b29507544cuda3std6ranges3__45__cpo3endE:
	.zero		1
	.type		_ZN34_INTERNAL_5a6f5e2e_4_k_cu_b29507546thrust24THRUST_300001_SM_1000_NS12placeholders2_6E,@object
	.size		_ZN34_INTERNAL_5a6f5e2e_4_k_cu_b29507546thrust24THRUST_300001_SM_1000_NS12placeholders2_6E,(_ZN34_INTERNAL_5a6f5e2e_4_k_cu_b29507544cuda3std3__45__cpo4rendE - _ZN34_INTERNAL_5a6f5e2e_4_k_cu_b29507546thrust24THRUST_300001_SM_1000_NS12placeholders2_6E)
_ZN34_INTERNAL_5a6f5e2e_4_k_cu_b29507546thrust24THRUST_300001_SM_1000_NS12placeholders2_6E:
	.zero		1
	.type		_ZN34_INTERNAL_5a6f5e2e_4_k_cu_b29507544cuda3std3__45__cpo4rendE,@object
	.size		_ZN34_INTERNAL_5a6f5e2e_4_k_cu_b29507544cuda3std3__45__cpo4rendE,(_ZN34_INTERNAL_5a6f5e2e_4_k_cu_b29507544cuda3std6ranges3__45__cpo9iter_swapE - _ZN34_INTERNAL_5a6f5e2e_4_k_cu_b29507544cuda3std3__45__cpo4rendE)
_ZN34_INTERNAL_5a6f5e2e_4_k_cu_b29507544cuda3std3__45__cpo4rendE:
	.zero		1
	.type		_ZN34_INTERNAL_5a6f5e2e_4_k_cu_b29507544cuda3std6ranges3__45__cpo9iter_swapE,@object
	.size		_ZN34_INTERNAL_5a6f5e2e_4_k_cu_b29507544cuda3std6ranges3__45__cpo9iter_swapE,(_ZN34_INTERNAL_5a6f5e2e_4_k_cu_b29507544cuda3std3__48unexpectE - _ZN34_INTERNAL_5a6f5e2e_4_k_cu_b29507544cuda3std6ranges3__45__cpo9iter_swapE)
_ZN34_INTERNAL_5a6f5e2e_4_k_cu_b29507544cuda3std6ranges3__45__cpo9iter_swapE:
	.zero		1
	.type		_ZN34_INTERNAL_5a6f5e2e_4_k_cu_b29507544cuda3std3__48unexpectE,@object
	.size		_ZN34_INTERNAL_5a6f5e2e_4_k_cu_b29507544cuda3std3__48unexpectE,(_ZN34_INTERNAL_5a6f5e2e_4_k_cu_b29507546thrust24THRUST_300001_SM_1000_NS8cuda_cub3parE - _ZN34_INTERNAL_5a6f5e2e_4_k_cu_b29507544cuda3std3__48unexpectE)
_ZN34_INTERNAL_5a6f5e2e_4_k_cu_b29507544cuda3std3__48unexpectE:
	.zero		1
	.type		_ZN34_INTERNAL_5a6f5e2e_4_k_cu_b29507546thrust24THRUST_300001_SM_1000_NS8cuda_cub3parE,@object
	.size		_ZN34_INTERNAL_5a6f5e2e_4_k_cu_b29507546thrust24THRUST_300001_SM_1000_NS8cuda_cub3parE,(_ZN34_INTERNAL_5a6f5e2e_4_k_cu_b29507546thrust24THRUST_300001_SM_1000_NS12placeholders2_4E - _ZN34_INTERNAL_5a6f5e2e_4_k_cu_b29507546thrust24THRUST_300001_SM_1000_NS8cuda_cub3parE)
_ZN34_INTERNAL_5a6f5e2e_4_k_cu_b29507546thrust24THRUST_300001_SM_1000_NS8cuda_cub3parE:
	.zero		1
	.type		_ZN34_INTERNAL_5a6f5e2e_4_k_cu_b29507546thrust24THRUST_300001_SM_1000_NS12placeholders2_4E,@object
	.size		_ZN34_INTERNAL_5a6f5e2e_4_k_cu_b29507546thrust24THRUST_300001_SM_1000_NS12placeholders2_4E,(_ZN34_INTERNAL_5a6f5e2e_4_k_cu_b29507544cuda3std3__45__cpo4cendE - _ZN34_INTERNAL_5a6f5e2e_4_k_cu_b29507546thrust24THRUST_300001_SM_1000_NS12placeholders2_4E)
_ZN34_INTERNAL_5a6f5e2e_4_k_cu_b29507546thrust24THRUST_300001_SM_1000_NS12placeholders2_4E:
	.zero		1
	.type		_ZN34_INTERNAL_5a6f5e2e_4_k_cu_b29507544cuda3std3__45__cpo4cendE,@object
	.size		_ZN34_INTERNAL_5a6f5e2e_4_k_cu_b29507544cuda3std3__45__cpo4cendE,(_ZN34_INTERNAL_5a6f5e2e_4_k_cu_b29507544cuda3std6ranges3__45__cpo4cendE - _ZN34_INTERNAL_5a6f5e2e_4_k_cu_b29507544cuda3std3__45__cpo4cendE)
_ZN34_INTERNAL_5a6f5e2e_4_k_cu_b29507544cuda3std3__45__cpo4cendE:
	.zero		1
	.type		_ZN34_INTERNAL_5a6f5e2e_4_k_cu_b29507544cuda3std6ranges3__45__cpo4cendE,@object
	.size		_ZN34_INTERNAL_5a6f5e2e_4_k_cu_b29507544cuda3std6ranges3__45__cpo4cendE,(_ZN34_INTERNAL_5a6f5e2e_4_k_cu_b29507544cuda3std3__420unreachable_sentinelE - _ZN34_INTERNAL_5a6f5e2e_4_k_cu_b29507544cuda3std6ranges3__45__cpo4cendE)
_ZN34_INTERNAL_5a6f5e2e_4_k_cu_b29507544cuda3std6ranges3__45__cpo4cendE:
	.zero		1
	.type		_ZN34_INTERNAL_5a6f5e2e_4_k_cu_b29507544cuda3std3__420unreachable_sentinelE,@object
	.size		_ZN34_INTERNAL_5a6f5e2e_4_k_cu_b29507544cuda3std3__420unreachable_sentinelE,(_ZN34_INTERNAL_5a6f5e2e_4_k_cu_b29507544cuda3std6ranges3__45__cpo5ssizeE - _ZN34_INTERNAL_5a6f5e2e_4_k_cu_b29507544cuda3std3__420unreachable_sentinelE)
_ZN34_INTERNAL_5a6f5e2e_4_k_cu_b29507544cuda3std3__420unreachable_sentinelE:
	.zero		1
	.type		_ZN34_INTERNAL_5a6f5e2e_4_k_cu_b29507544cuda3std6ranges3__45__cpo5ssizeE,@object
	.size		_ZN34_INTERNAL_5a6f5e2e_4_k_cu_b29507544cuda3std6ranges3__45__cpo5ssizeE,(_ZN34_INTERNAL_5a6f5e2e_4_k_cu_b29507546thrust24THRUST_300001_SM_1000_NS12placeholders2_8E - _ZN34_INTERNAL_5a6f5e2e_4_k_cu_b29507544cuda3std6ranges3__45__cpo5ssizeE)
_ZN34_INTERNAL_5a6f5e2e_4_k_cu_b29507544cuda3std6ranges3__45__cpo5ssizeE:
	.zero		1
	.type		_ZN34_INTERNAL_5a6f5e2e_4_k_cu_b29507546thrust24THRUST_300001_SM_1000_NS12placeholders2_8E,@object
	.size		_ZN34_INTERNAL_5a6f5e2e_4_k_cu_b29507546thrust24THRUST_300001_SM_1000_NS12placeholders2_8E,(_ZN34_INTERNAL_5a6f5e2e_4_k_cu_b29507544cuda3std3__45__cpo5crendE - _ZN34_INTERNAL_5a6f5e2e_4_k_cu_b29507546thrust24THRUST_300001_SM_1000_NS12placeholders2_8E)
_ZN34_INTERNAL_5a6f5e2e_4_k_cu_b29507546thrust24THRUST_300001_SM_1000_NS12placeholders2_8E:
	.zero		1
	.type		_ZN34_INTERNAL_5a6f5e2e_4_k_cu_b29507544cuda3std3__45__cpo5crendE,@object
	.size		_ZN34_INTERNAL_5a6f5e2e_4_k_cu_b29507544cuda3std3__45__cpo5crendE,(_ZN34_INTERNAL_5a6f5e2e_4_k_cu_b29507544cuda3std6ranges3__45__cpo4prevE - _ZN34_INTERNAL_5a6f5e2e_4_k_cu_b29507544cuda3std3__45__cpo5crendE)
_ZN34_INTERNAL_5a6f5e2e_4_k_cu_b29507544cuda3std3__45__cpo5crendE:
	.zero		1
	.type		_ZN34_INTERNAL_5a6f5e2e_4_k_cu_b29507544cuda3std6ranges3__45__cpo4prevE,@object
	.size		_ZN34_INTERNAL_5a6f5e2e_4_k_cu_b29507544cuda3std6ranges3__45__cpo4prevE,(_ZN34_INTERNAL_5a6f5e2e_4_k_cu_b29507544cuda3std6ranges3__45__cpo9iter_moveE - _ZN34_INTERNAL_5a6f5e2e_4_k_cu_b29507544cuda3std6ranges3__45__cpo4prevE)
_ZN34_INTERNAL_5a6f5e2e_4_k_cu_b29507544cuda3std6ranges3__45__cpo4prevE:
	.zero		1
	.type		_ZN34_INTERNAL_5a6f5e2e_4_k_cu_b29507544cuda3std6ranges3__45__cpo9iter_moveE,@object
	.size		_ZN34_INTERNAL_5a6f5e2e_4_k_cu_b29507544cuda3std6ranges3__45__cpo9iter_moveE,(_ZN34_INTERNAL_5a6f5e2e_4_k_cu_b29507546thrust24THRUST_300001_SM_1000_NS6system6detail10sequential3seqE - _ZN34_INTERNAL_5a6f5e2e_4_k_cu_b29507544cuda3std6ranges3__45__cpo9iter_moveE)
_ZN34_INTERNAL_5a6f5e2e_4_k_cu_b29507544cuda3std6ranges3__45__cpo9iter_moveE:
	.zero		1
	.type		_ZN34_INTERNAL_5a6f5e2e_4_k_cu_b29507546thrust24THRUST_300001_SM_1000_NS6system6detail10sequential3seqE,@object
	.size		_ZN34_INTERNAL_5a6f5e2e_4_k_cu_b29507546thrust24THRUST_300001_SM_1000_NS6system6detail10sequential3seqE,(.L_31 - _ZN34_INTERNAL_5a6f5e2e_4_k_cu_b29507546thrust24THRUST_300001_SM_1000_NS6system6detail10sequential3seqE)
_ZN34_INTERNAL_5a6f5e2e_4_k_cu_b29507546thrust24THRUST_300001_SM_1000_NS6system6detail10sequential3seqE:
	.zero		1
.L_31:


//--------------------- .nv.shared._ZN3cub18CUB_300001_SM_10006detail11EmptyKernelIvEEvv --------------------------
	.section	.nv.shared._ZN3cub18CUB_300001_SM_10006detail11EmptyKernelIvEEvv,"aw",@nobits
	.sectionflags	@""
	.align	16
	.zero		1024


//--------------------- .nv.shared._Z14sqrtScaledCopyiiPKdS0_Pd --------------------------
	.section	.nv.shared._Z14sqrtScaledCopyiiPKdS0_Pd,"aw",@nobits
	.sectionflags	@""
	.align	16
	.zero		1024


//--------------------- .nv.shared._Z10sumColumnsiiPKdPd --------------------------
	.section	.nv.shared._Z10sumColumnsiiPKdPd,"aw",@nobits
	.sectionflags	@""
	.align	16
	.zero		1024


//--------------------- .nv.shared._Z15calcWeightedCoviiPKdS0_Pd --------------------------
	.section	.nv.shared._Z15calcWeightedCoviiPKdS0_Pd,"aw",@nobits
	.sectionflags	@""
	.align	16
	.zero		1024


//--------------------- .nv.constant0._ZN3cub18CUB_300001_SM_10006detail8for_each13static_kernelINS2_12policy_hub_t12policy_500_tEmN6thrust24THRUST_300001_SM_1000_NS8cuda_cub20__uninitialized_fill7functorINS7_10device_ptrIdEEdEEEEvT0_T1_ --------------------------
	.section	.nv.constant0._ZN3cub18CUB_300001_SM_10006detail8for_each13static_kernelINS2_12policy_hub_t12policy_500_tEmN6thrust24THRUST_300001_SM_1000_NS8cuda_cub20__uninitialized_fill7functorINS7_10device_ptrIdEEdEEEEvT0_T1_,"a",@progbits
	.sectionflags	@""
	.align	4
.nv.constant0._ZN3cub18CUB_300001_SM_10006detail8for_each13static_kernelINS2_12policy_hub_t12policy_500_tEmN6thrust24THRUST_300001_SM_1000_NS8cuda_cub20__uninitialized_fill7functorINS7_10device_ptrIdEEdEEEEvT0_T1_:
	.zero		920


//--------------------- .nv.constant0._ZN3cub18CUB_300001_SM_10006detail11EmptyKernelIvEEvv --------------------------
	.section	.nv.constant0._ZN3cub18CUB_300001_SM_10006detail11EmptyKernelIvEEvv,"a",@progbits
	.sectionflags	@""
	.align	4
.nv.constant0._ZN3cub18CUB_300001_SM_10006detail11EmptyKernelIvEEvv:
	.zero		896


//--------------------- .nv.constant0._Z14sqrtScaledCopyiiPKdS0_Pd --------------------------
	.section	.nv.constant0._Z14sqrtScaledCopyiiPKdS0_Pd,"a",@progbits
	.sectionflags	@""
	.align	4
.nv.constant0._Z14sqrtScaledCopyiiPKdS0_Pd:
	.zero		928


//--------------------- .nv.constant0._Z10sumColumnsiiPKdPd --------------------------
	.section	.nv.constant0._Z10sumColumnsiiPKdPd,"a",@progbits
	.sectionflags	@""
	.align	4
.nv.constant0._Z10sumColumnsiiPKdPd:
	.zero		920


//--------------------- .nv.constant0._Z15calcWeightedCoviiPKdS0_Pd --------------------------
	.section	.nv.constant0._Z15calcWeightedCoviiPKdS0_Pd,"a",@progbits
	.sectionflags	@""
	.align	4
.nv.constant0._Z15calcWeightedCoviiPKdS0_Pd:
	.zero		928


//--------------------- SYMBOLS --------------------------

	.type		.nv.reservedSmem.offset0,@object
	.size		.nv.reservedSmem.offset0,0x4
	.type		.nv.reservedSmem.cap,@object
	.size		.nv.reservedSmem.cap,0x4
